def matmul_kernel(
    a_ptr,
    b_ptr,
    c_ptr,
    M,
    N,
    K,
    stride_am,
    stride_ak,
    stride_bk,
    stride_bn,
    stride_cm,
    stride_cn,
    BLOCK_M: tl.constexpr,
    BLOCK_N: tl.constexpr,
    BLOCK_K: tl.constexpr,
    GROUP_M: tl.constexpr,
):
    pid = tl.program_id(axis=0)
    num_pid_m = tl.cdiv(M, BLOCK_M)
    num_pid_n = tl.cdiv(N, BLOCK_N)
    num_pid_in_group = GROUP_M * num_pid_n
    group_id = pid // num_pid_in_group
    first_pid_m = group_id * GROUP_M
    group_size_m = min(num_pid_m - first_pid_m, GROUP_M)
    pid_m = first_pid_m + ((pid % num_pid_in_group) % group_size_m)
    pid_n = (pid % num_pid_in_group) // group_size_m

    offs_am = (pid_m * BLOCK_M + tl.arange(0, BLOCK_M)) % M
    offs_bn = (pid_n * BLOCK_N + tl.arange(0, BLOCK_N)) % N
    offs_k = tl.arange(0, BLOCK_K)
    a_ptrs = a_ptr + offs_am[:, None] * stride_am + offs_k[None, :] * stride_ak
    b_ptrs = b_ptr + offs_k[:, None] * stride_bk + offs_bn[None, :] * stride_bn

    acc = tl.zeros((BLOCK_M, BLOCK_N), dtype=tl.float32)
    for kk in range(0, tl.cdiv(K, BLOCK_K)):
        a = tl.load(a_ptrs, mask=offs_k[None, :] < K - kk * BLOCK_K, other=0.0)
        b = tl.load(b_ptrs, mask=offs_k[:, None] < K - kk * BLOCK_K, other=0.0)
        acc = tl.dot(a, b, acc)
        a_ptrs += BLOCK_K * stride_ak
        b_ptrs += BLOCK_K * stride_bk

    c = acc.to(c_ptr.dtype.element_ty)
    offs_cm = pid_m * BLOCK_M + tl.arange(0, BLOCK_M)
    offs_cn = pid_n * BLOCK_N + tl.arange(0, BLOCK_N)
    c_ptrs = c_ptr + offs_cm[:, None] * stride_cm + offs_cn[None, :] * stride_cn
    mask = (offs_cm[:, None] < M) & (offs_cn[None, :] < N)
    tl.store(c_ptrs, c, mask=mask)

# config = {"BLOCK_K": 128, "BLOCK_M": 64, "BLOCK_N": 16, "GROUP_M": 8, "arch": "sm_100", "dtype": "fp8e4m3", "num_ctas": 1, "num_stages": 2, "num_warps": 2}
# arch = sm_100


// ===== COMPILED SASS (sm_100a) =====

	.target	sm_100a

	.elftype	@"ET_EXEC"


//--------------------- .note.nv.tkinfo           --------------------------
	.section	.note.nv.tkinfo,"",@"SHT_NOTE"
	.sectionflags	@"SHF_NOTE_NV_TKINFO"
	.tkinfo
        /*0018*/ 	.word	0x00000081
        /*0030*/ 	.string	""
        /*0030*/ 	.string	"ptxas-blackwell"
        /*0030*/ 	.string	"Cuda compilation tools, release 12.9, V12.9.86"
        /*0030*/ 	.string	"Build cuda_12.9.r12.9/compiler.36037853_0"
        /*0030*/ 	.string	"-v  -suppress-debug-info  -lineinfo  -arch sm_100a "



//--------------------- .note.nv.cuver            --------------------------
	.section	.note.nv.cuver,"",@"SHT_NOTE"
	.sectionflags	@"SHF_NOTE_NV_CUVER"
        /*0018*/ 	.short	0x0001
        /*001a*/ 	.short	0x0064
        /*001c*/ 	.short	0x0001
        /*001e*/ 	.short	0x0000
        /*0020*/ 	.short	0x0001
        /*0022*/ 	.short	0x0000


//--------------------- .nv.info                  --------------------------
	.section	.nv.info,"",@"SHT_CUDA_INFO"
	.align	4


	//----- nvinfo : EIATTR_REGCOUNT
	.align		4
        /*0000*/ 	.byte	0x04, 0x2f
        /*0002*/ 	.short	(.L_1 - .L_0)
	.align		4
.L_0:
        /*0004*/ 	.word	index@(matmul_kernel)
        /*0008*/ 	.word	0x00000020


	//----- nvinfo : EIATTR_FRAME_SIZE
	.align		4
.L_1:
        /*000c*/ 	.byte	0x04, 0x11
        /*000e*/ 	.short	(.L_3 - .L_2)
	.align		4
.L_2:
        /*0010*/ 	.word	index@(matmul_kernel)
        /*0014*/ 	.word	0x00000b18


	//----- nvinfo : EIATTR_MIN_STACK_SIZE
	.align		4
.L_3:
        /*0018*/ 	.byte	0x04, 0x12
        /*001a*/ 	.short	(.L_5 - .L_4)
	.align		4
.L_4:
        /*001c*/ 	.word	index@(matmul_kernel)
        /*0020*/ 	.word	0x00000b18
.L_5:


//--------------------- .nv.info.matmul_kernel    --------------------------
	.section	.nv.info.matmul_kernel,"",@"SHT_CUDA_INFO"
	.sectionflags	@""
	.align	4


	//----- nvinfo : EIATTR_CUDA_API_VERSION
	.align		4
        /*0000*/ 	.byte	0x04, 0x37
        /*0002*/ 	.short	(.L_7 - .L_6)
.L_6:
        /*0004*/ 	.word	0x00000081


	//----- nvinfo : EIATTR_KPARAM_INFO
	.align		4
.L_7:
        /*0008*/ 	.byte	0x04, 0x17
        /*000a*/ 	.short	(.L_9 - .L_8)
.L_8:
        /*000c*/ 	.word	0x00000000
        /*0010*/ 	.short	0x000d
        /*0012*/ 	.short	0x0048
        /*0014*/ 	.byte	0x00, 0xf4, 0x21, 0x00


	//----- nvinfo : EIATTR_KPARAM_INFO
	.align		4
.L_9:
        /*0018*/ 	.byte	0x04, 0x17
        /*001a*/ 	.short	(.L_11 - .L_10)
.L_10:
        /*001c*/ 	.word	0x00000000
        /*0020*/ 	.short	0x000c
        /*0022*/ 	.short	0x0040
        /*0024*/ 	.byte	0x00, 0xf4, 0x21, 0x00


	//----- nvinfo : EIATTR_KPARAM_INFO
	.align		4
.L_11:
        /*0028*/ 	.byte	0x04, 0x17
        /*002a*/ 	.short	(.L_13 - .L_12)
.L_12:
        /*002c*/ 	.word	0x00000000
        /*0030*/ 	.short	0x000b
        /*0032*/ 	.short	0x0038
        /*0034*/ 	.byte	0x00, 0xf0, 0x11, 0x00


	//----- nvinfo : EIATTR_KPARAM_INFO
	.align		4
.L_13:
        /*0038*/ 	.byte	0x04, 0x17
        /*003a*/ 	.short	(.L_15 - .L_14)
.L_14:
        /*003c*/ 	.word	0x00000000
        /*0040*/ 	.short	0x000a
        /*0042*/ 	.short	0x0034
        /*0044*/ 	.byte	0x00, 0xf0, 0x11, 0x00


	//----- nvinfo : EIATTR_KPARAM_INFO
	.align		4
.L_15:
        /*0048*/ 	.byte	0x04, 0x17
        /*004a*/ 	.short	(.L_17 - .L_16)
.L_16:
        /*004c*/ 	.word	0x00000000
        /*0050*/ 	.short	0x0009
        /*0052*/ 	.short	0x0030
        /*0054*/ 	.byte	0x00, 0xf0, 0x11, 0x00


	//----- nvinfo : EIATTR_KPARAM_INFO
	.align		4
.L_17:
        /*0058*/ 	.byte	0x04, 0x17
        /*005a*/ 	.short	(.L_19 - .L_18)
.L_18:
        /*005c*/ 	.word	0x00000000
        /*0060*/ 	.short	0x0008
        /*0062*/ 	.short	0x002c
        /*0064*/ 	.byte	0x00, 0xf0, 0x11, 0x00


	//----- nvinfo : EIATTR_KPARAM_INFO
	.align		4
.L_19:
        /*0068*/ 	.byte	0x04, 0x17
        /*006a*/ 	.short	(.L_21 - .L_20)
.L_20:
        /*006c*/ 	.word	0x00000000
        /*0070*/ 	.short	0x0007
        /*0072*/ 	.short	0x0028
        /*0074*/ 	.byte	0x00, 0xf0, 0x11, 0x00


	//----- nvinfo : EIATTR_KPARAM_INFO
	.align		4
.L_21:
        /*0078*/ 	.byte	0x04, 0x17
        /*007a*/ 	.short	(.L_23 - .L_22)
.L_22:
        /*007c*/ 	.word	0x00000000
        /*0080*/ 	.short	0x0006
        /*0082*/ 	.short	0x0024
        /*0084*/ 	.byte	0x00, 0xf0, 0x11, 0x00


	//----- nvinfo : EIATTR_KPARAM_INFO
	.align		4
.L_23:
        /*0088*/ 	.byte	0x04, 0x17
        /*008a*/ 	.short	(.L_25 - .L_24)
.L_24:
        /*008c*/ 	.word	0x00000000
        /*0090*/ 	.short	0x0005
        /*0092*/ 	.short	0x0020
        /*0094*/ 	.byte	0x00, 0xf0, 0x11, 0x00


	//----- nvinfo : EIATTR_KPARAM_INFO
	.align		4
.L_25:
        /*0098*/ 	.byte	0x04, 0x17
        /*009a*/ 	.short	(.L_27 - .L_26)
.L_26:
        /*009c*/ 	.word	0x00000000
        /*00a0*/ 	.short	0x0004
        /*00a2*/ 	.short	0x001c
        /*00a4*/ 	.byte	0x00, 0xf0, 0x11, 0x00


	//----- nvinfo : EIATTR_KPARAM_INFO
	.align		4
.L_27:
        /*00a8*/ 	.byte	0x04, 0x17
        /*00aa*/ 	.short	(.L_29 - .L_28)
.L_28:
        /*00ac*/ 	.word	0x00000000
        /*00b0*/ 	.short	0x0003
        /*00b2*/ 	.short	0x0018
        /*00b4*/ 	.byte	0x00, 0xf0, 0x11, 0x00


	//----- nvinfo : EIATTR_KPARAM_INFO
	.align		4
.L_29:
        /*00b8*/ 	.byte	0x04, 0x17
        /*00ba*/ 	.short	(.L_31 - .L_30)
.L_30:
        /*00bc*/ 	.word	0x00000000
        /*00c0*/ 	.short	0x0002
        /*00c2*/ 	.short	0x0010
        /*00c4*/ 	.byte	0x00, 0xf4, 0x21, 0x00


	//----- nvinfo : EIATTR_KPARAM_INFO
	.align		4
.L_31:
        /*00c8*/ 	.byte	0x04, 0x17
        /*00ca*/ 	.short	(.L_33 - .L_32)
.L_32:
        /*00cc*/ 	.word	0x00000000
        /*00d0*/ 	.short	0x0001
        /*00d2*/ 	.short	0x0008
        /*00d4*/ 	.byte	0x00, 0xf4, 0x21, 0x00


	//----- nvinfo : EIATTR_KPARAM_INFO
	.align		4
.L_33:
        /*00d8*/ 	.byte	0x04, 0x17
        /*00da*/ 	.short	(.L_35 - .L_34)
.L_34:
        /*00dc*/ 	.word	0x00000000
        /*00e0*/ 	.short	0x0000
        /*00e2*/ 	.short	0x0000
        /*00e4*/ 	.byte	0x00, 0xf4, 0x21, 0x00


	//----- nvinfo : EIATTR_SPARSE_MMA_MASK
	.align		4
.L_35:
        /*00e8*/ 	.byte	0x03, 0x50
        /*00ea*/ 	.short	0x0000


	//----- nvinfo : EIATTR_MAXREG_COUNT
	.align		4
        /*00ec*/ 	.byte	0x03, 0x1b
        /*00ee*/ 	.short	0x00ff


	//----- nvinfo : EIATTR_NUM_BARRIERS
	.align		4
        /*00f0*/ 	.byte	0x02, 0x4c
        /*00f2*/ 	.byte	0x01
	.zero		1


	//----- nvinfo : EIATTR_ANNOTATIONS
	.align		4
        /*00f4*/ 	.byte	0x04, 0x55
        /*00f6*/ 	.short	(.L_37 - .L_36)


	//   ....[0]....
.L_36:
        /*00f8*/ 	.word	0x00000001
        /*00fc*/ 	.byte	0x50, 0x00, 0x00, 0x00, 0x01, 0x00, 0x00, 0x00, 0x90, 0x00, 0x00, 0x00, 0x01, 0x00, 0x00, 0x00
        /* <DEDUP_REMOVED lines=1155> */
        /*493c*/ 	.byte	0xc0, 0x30, 0x01, 0x00


	//----- nvinfo : EIATTR_VRC_CTA_INIT_COUNT
	.align		4
.L_37:
        /*4940*/ 	.byte	0x02, 0x4a
	.zero		1
	.zero		1


	//----- nvinfo : EIATTR_EXIT_INSTR_OFFSETS
	.align		4
        /*4944*/ 	.byte	0x04, 0x1c
        /*4946*/ 	.short	(.L_39 - .L_38)


	//   ....[0]....
.L_38:
        /*4948*/ 	.word	0x000139a0


	//   ....[1]....
        /*494c*/ 	.word	0x000139c0


	//----- nvinfo : EIATTR_REQNTID
	.align		4
.L_39:
        /*4950*/ 	.byte	0x04, 0x10
        /*4952*/ 	.short	(.L_41 - .L_40)
.L_40:
        /*4954*/ 	.word	0x00000040
        /*4958*/ 	.word	0x00000001
        /*495c*/ 	.word	0x00000001


	//----- nvinfo : EIATTR_CBANK_PARAM_SIZE
	.align		4
.L_41:
        /*4960*/ 	.byte	0x03, 0x19
        /*4962*/ 	.short	0x0050


	//----- nvinfo : EIATTR_PARAM_CBANK
	.align		4
        /*4964*/ 	.byte	0x04, 0x0a
        /*4966*/ 	.short	(.L_43 - .L_42)
	.align		4
.L_42:
        /*4968*/ 	.word	index@(.nv.constant0.matmul_kernel)
        /*496c*/ 	.short	0x0380
        /*496e*/ 	.short	0x0050


	//----- nvinfo : EIATTR_SW_WAR
	.align		4
.L_43:
        /*4970*/ 	.byte	0x04, 0x36
        /*4972*/ 	.short	(.L_45 - .L_44)
.L_44:
        /*4974*/ 	.word	0x00000008
.L_45:


//--------------------- .nv.compat                --------------------------
	.section	.nv.compat,"",@"SHT_CUDA_COMPAT_INFO"
	.align	4
        /*0000*/ 	.byte	0x02, 0x02, 0x02, 0x00, 0x02, 0x05, 0x05, 0x00, 0x02, 0x03, 0x00, 0x00, 0x02, 0x06, 0x01, 0x00


//--------------------- .nv.callgraph             --------------------------
	.section	.nv.callgraph,"",@"SHT_CUDA_CALLGRAPH"
	.align	4
	.sectionentsize	8
	.align		4
        /*0000*/ 	.word	0x00000000
	.align		4
        /*0004*/ 	.word	0xffffffff
	.align		4
        /*0008*/ 	.word	0x00000000
	.align		4
        /*000c*/ 	.word	0xfffffffe
	.align		4
        /*0010*/ 	.word	0x00000000
	.align		4
        /*0014*/ 	.word	0xfffffffd
	.align		4
        /*0018*/ 	.word	0x00000000
	.align		4
        /*001c*/ 	.word	0xfffffffc


//--------------------- .text.matmul_kernel       --------------------------
	.section	.text.matmul_kernel,"ax",@progbits
	.align	128
        .global         matmul_kernel
        .type           matmul_kernel,@function
        .size           matmul_kernel,(.L_x_3 - matmul_kernel)
        .other          matmul_kernel,@"STO_CUDA_ENTRY STV_DEFAULT"
matmul_kernel:
.text.matmul_kernel:
[----:B------:R-:W0:Y:S08]  /*0000*/  LDC R1, c[0x0][0x37c] ;  /* 0x0000df00ff017b82 */ /* 0x000e300000000800 */
[----:B------:R-:W1:Y:S01]  /*0010*/  LDC.64 R6, c[0x0][0x398] ;  /* 0x0000e600ff067b82 */ /* 0x000e620000000a00 */
[----:B------:R-:W2:Y:S01]  /*0020*/  S2R R15, SR_TID.X ;  /* 0x00000000000f7919 */ /* 0x000ea20000002100 */
[----:B0-----:R-:W-:Y:S01]  /*0030*/  VIADD R1, R1, 0xfffff4e8 ;  /* 0xfffff4e801017836 */ /* 0x001fe20000000000 */
[----:B------:R-:W0:Y:S04]  /*0040*/  LDCU UR4, c[0x0][0x3a0] ;  /* 0x00007400ff0477ac */ /* 0x000e280008000800 */
[----:B------:R3:W-:Y:S01]  /*0050*/  STL [R1+0x30], RZ ;  /* 0x000030ff01007387 */ /* 0x0007e20000100800 */
[----:B------:R-:W4:Y:S01]  /*0060*/  S2UR UR6, SR_CgaCtaId ;  /* 0x00000000000679c3 */ /* 0x000f220000008800 */
[----:B------:R-:W-:Y:S01]  /*0070*/  UMOV UR5, 0x400 ;  /* 0x0000040000057882 */ /* 0x000fe20000000000 */
[----:B------:R-:W2:Y:S01]  /*0080*/  LDCU.64 UR8, c[0x0][0x358] ;  /* 0x00006b00ff0877ac */ /* 0x000ea20008000a00 */
[----:B------:R3:W-:Y:S04]  /*0090*/  STL [R1+0x34], RZ ;  /* 0x000034ff01007387 */ /* 0x0007e80000100800 */
[----:B------:R3:W-:Y:S04]  /*00a0*/  STL [R1+0x38], RZ ;  /* 0x000038ff01007387 */ /* 0x0007e80000100800 */
[----:B------:R3:W-:Y:S01]  /*00b0*/  STL [R1+0x3c], RZ ;  /* 0x00003cff01007387 */ /* 0x0007e20000100800 */
[----:B0-----:R-:W-:-:S03]  /*00c0*/  UIADD3 UR4, UPT, UPT, UR4, 0x7f, URZ ;  /* 0x0000007f04047890 */ /* 0x001fc6000fffe0ff */
[----:B------:R3:W-:Y:S01]  /*00d0*/  STL [R1+0x60], RZ ;  /* 0x000060ff01007387 */ /* 0x0007e20000100800 */
[----:B-1----:R-:W-:Y:S01]  /*00e0*/  VIADD R0, R7, 0xf ;  /* 0x0000000f07007836 */ /* 0x002fe20000000000 */
[----:B------:R-:W-:Y:S02]  /*00f0*/  UISETP.GE.AND UP0, UPT, UR4, 0x80, UPT ;  /* 0x000000800400788c */ /* 0x000fe4000bf06270 */
[----:B------:R3:W-:Y:S02]  /*0100*/  STL [R1+0x64], RZ ;  /* 0x000064ff01007387 */ /* 0x0007e40000100800 */
[----:B------:R-:W-:Y:S02]  /*0110*/  SHF.R.S32.HI R3, RZ, 0x1f, R0 ;  /* 0x0000001fff037819 */ /* 0x000fe40000011400 */
[----:B------:R3:W-:Y:S01]  /*0120*/  STL [R1+0x68], RZ ;  /* 0x000068ff01007387 */ /* 0x0007e20000100800 */
[----:B----4-:R-:W-:Y:S01]  /*0130*/  ULEA UR5, UR6, UR5, 0x18 ;  /* 0x0000000506057291 */ /* 0x010fe2000f8ec0ff */
[----:B------:R-:W-:-:S02]  /*0140*/  LEA.HI R3, R3, R0, RZ, 0x4 ;  /* 0x0000000003037211 */ /* 0x000fc400078f20ff */
[----:B------:R3:W-:Y:S01]  /*0150*/  STL [R1+0x6c], RZ ;  /* 0x00006cff01007387 */ /* 0x0007e20000100800 */
[----:B--2---:R-:W-:Y:S02]  /*0160*/  LOP3.LUT R15, R15, 0x3f, RZ, 0xc0, !PT ;  /* 0x0000003f0f0f7812 */ /* 0x004fe400078ec0ff */
[----:B------:R-:W-:Y:S01]  /*0170*/  SHF.R.S32.HI R0, RZ, 0x4, R3 ;  /* 0x00000004ff007819 */ /* 0x000fe20000011403 */
[----:B------:R3:W-:Y:S04]  /*0180*/  STL [R1+0x40], RZ ;  /* 0x000040ff01007387 */ /* 0x0007e80000100800 */
[----:B------:R-:W-:Y:S01]  /*0190*/  IMAD.SHL.U32 R0, R0, 0x8, RZ ;  /* 0x0000000800007824 */ /* 0x000fe200078e00ff */
[----:B------:R-:W0:Y:S04]  /*01a0*/  S2R R3, SR_CTAID.X ;  /* 0x0000000000037919 */ /* 0x000e280000002500 */
[-C--:B------:R-:W-:Y:S01]  /*01b0*/  IABS R9, R0.reuse ;  /* 0x0000000000097213 */ /* 0x080fe20000000000 */
[----:B------:R3:W-:Y:S01]  /*01c0*/  STL [R1+0x44], RZ ;  /* 0x000044ff01007387 */ /* 0x0007e20000100800 */
[----:B------:R-:W-:-:S02]  /*01d0*/  IABS R12, R0 ;  /* 0x00000000000c7213 */ /* 0x000fc40000000000 */
[----:B------:R-:W1:Y:S01]  /*01e0*/  I2F.RP R2, R9 ;  /* 0x0000000900027306 */ /* 0x000e620000209400 */
[----:B------:R3:W-:Y:S04]  /*01f0*/  STL [R1+0x48], RZ ;  /* 0x000048ff01007387 */ /* 0x0007e80000100800 */
[----:B------:R3:W-:Y:S04]  /*0200*/  STL [R1+0x4c], RZ ;  /* 0x00004cff01007387 */ /* 0x0007e80000100800 */
[----:B------:R3:W-:Y:S04]  /*0210*/  STL [R1+0x50], RZ ;  /* 0x000050ff01007387 */ /* 0x0007e80000100800 */
[----:B------:R3:W-:Y:S01]  /*0220*/  STL [R1+0x54], RZ ;  /* 0x000054ff01007387 */ /* 0x0007e20000100800 */
[----:B-1----:R-:W1:Y:S03]  /*0230*/  MUFU.RCP R2, R2 ;  /* 0x0000000200027308 */ /* 0x002e660000001000 */
[----:B------:R3:W-:Y:S04]  /*0240*/  STL [R1+0x58], RZ ;  /* 0x000058ff01007387 */ /* 0x0007e80000100800 */
[----:B------:R3:W-:Y:S01]  /*0250*/  STL [R1+0x5c], RZ ;  /* 0x00005cff01007387 */ /* 0x0007e20000100800 */
[----:B0-----:R-:W-:Y:S01]  /*0260*/  IABS R10, R3 ;  /* 0x00000003000a7213 */ /* 0x001fe20000000000 */
[----:B-1----:R-:W-:-:S02]  /*0270*/  VIADD R4, R2, 0xffffffe ;  /* 0x0ffffffe02047836 */ /* 0x002fc40000000000 */
[----:B------:R-:W-:Y:S02]  /*0280*/  IMAD.MOV R2, RZ, RZ, -R12 ;  /* 0x000000ffff027224 */ /* 0x000fe400078e0a0c */
[----:B------:R0:W1:Y:S02]  /*0290*/  F2I.FTZ.U32.TRUNC.NTZ R5, R4 ;  /* 0x0000000400057305 */ /* 0x000064000021f000 */
[----:B0-----:R-:W-:Y:S02]  /*02a0*/  IMAD.MOV.U32 R4, RZ, RZ, RZ ;  /* 0x000000ffff047224 */ /* 0x001fe400078e00ff */
[----:B-1----:R-:W-:-:S04]  /*02b0*/  IMAD.MOV R8, RZ, RZ, -R5 ;  /* 0x000000ffff087224 */ /* 0x002fc800078e0a05 */
[----:B------:R-:W-:Y:S02]  /*02c0*/  IMAD R11, R8, R9, RZ ;  /* 0x00000009080b7224 */ /* 0x000fe400078e02ff */
[----:B------:R-:W-:Y:S02]  /*02d0*/  IMAD.MOV.U32 R8, RZ, RZ, R10 ;  /* 0x000000ffff087224 */ /* 0x000fe400078e000a */
[----:B------:R-:W-:-:S06]  /*02e0*/  IMAD.HI.U32 R5, R5, R11, R4 ;  /* 0x0000000b05057227 */ /* 0x000fcc00078e0004 */
[----:B------:R-:W-:-:S04]  /*02f0*/  IMAD.HI.U32 R5, R5, R8, RZ ;  /* 0x0000000805057227 */ /* 0x000fc800078e00ff */
[----:B------:R-:W-:-:S05]  /*0300*/  IMAD R2, R5, R2, R8 ;  /* 0x0000000205027224 */ /* 0x000fca00078e0208 */
[----:B------:R-:W-:-:S13]  /*0310*/  ISETP.GT.U32.AND P1, PT, R9, R2, PT ;  /* 0x000000020900720c */ /* 0x000fda0003f24070 */
[----:B------:R-:W-:Y:S02]  /*0320*/  @!P1 IMAD.IADD R2, R2, 0x1, -R9 ;  /* 0x0000000102029824 */ /* 0x000fe400078e0a09 */
[----:B------:R-:W-:Y:S01]  /*0330*/  @!P1 VIADD R5, R5, 0x1 ;  /* 0x0000000105059836 */ /* 0x000fe20000000000 */
[----:B------:R-:W-:Y:S02]  /*0340*/  ISETP.NE.AND P1, PT, R0, RZ, PT ;  /* 0x000000ff0000720c */ /* 0x000fe40003f25270 */
[----:B------:R-:W-:Y:S02]  /*0350*/  ISETP.GE.U32.AND P0, PT, R2, R9, PT ;  /* 0x000000090200720c */ /* 0x000fe40003f06070 */
[----:B------:R-:W-:-:S04]  /*0360*/  LOP3.LUT R2, R3, R0, RZ, 0x3c, !PT ;  /* 0x0000000003027212 */ /* 0x000fc800078e3cff */
[----:B------:R-:W-:Y:S01]  /*0370*/  ISETP.GE.AND P2, PT, R2, RZ, PT ;  /* 0x000000ff0200720c */ /* 0x000fe20003f46270 */
[----:B------:R-:W-:-:S06]  /*0380*/  VIADD R2, R6, 0x3f ;  /* 0x0000003f06027836 */ /* 0x000fcc0000000000 */
[----:B------:R-:W-:-:S04]  /*0390*/  @P0 VIADD R5, R5, 0x1 ;  /* 0x0000000105050836 */ /* 0x000fc80000000000 */
[----:B------:R-:W-:Y:S01]  /*03a0*/  IMAD.MOV.U32 R4, RZ, RZ, R5 ;  /* 0x000000ffff047224 */ /* 0x000fe200078e0005 */
[----:B------:R-:W-:-:S03]  /*03b0*/  SHF.R.S32.HI R5, RZ, 0x1f, R2 ;  /* 0x0000001fff057819 */ /* 0x000fc60000011402 */
[----:B------:R-:W-:Y:S01]  /*03c0*/  @!P2 IMAD.MOV R4, RZ, RZ, -R4 ;  /* 0x000000ffff04a224 */ /* 0x000fe200078e0a04 */
[----:B------:R-:W-:Y:S02]  /*03d0*/  @!P1 LOP3.LUT R4, RZ, R0, RZ, 0x33, !PT ;  /* 0x00000000ff049212 */ /* 0x000fe400078e33ff */
[----:B------:R-:W-:-:S03]  /*03e0*/  LEA.HI R5, R5, R2, RZ, 0x6 ;  /* 0x0000000205057211 */ /* 0x000fc600078f30ff */
[----:B------:R-:W-:Y:S02]  /*03f0*/  IMAD.SHL.U32 R14, R4, 0x8, RZ ;  /* 0x00000008040e7824 */ /* 0x000fe400078e00ff */
[----:B------:R-:W-:-:S03]  /*0400*/  IMAD.MOV R4, RZ, RZ, -R4 ;  /* 0x000000ffff047224 */ /* 0x000fc600078e0a04 */
[----:B------:R-:W-:Y:S01]  /*0410*/  LEA.HI.SX32 R2, R5, -R14, 0x1a ;  /* 0x8000000e05027211 */ /* 0x000fe200078fd2ff */
[----:B------:R-:W-:Y:S02]  /*0420*/  IMAD R13, R0, R4, R3 ;  /* 0x00000004000d7224 */ /* 0x000fe400078e0203 */
[----:B------:R-:W-:Y:S01]  /*0430*/  IMAD.MOV.U32 R4, RZ, RZ, RZ ;  /* 0x000000ffff047224 */ /* 0x000fe200078e00ff */
[----:B------:R-:W-:Y:S02]  /*0440*/  VIMNMX R2, PT, PT, R2, 0x8, PT ;  /* 0x0000000802027848 */ /* 0x000fe40003fe0100 */
[----:B------:R-:W-:Y:S02]  /*0450*/  IABS R11, R13 ;  /* 0x0000000d000b7213 */ /* 0x000fe40000000000 */
[----:B------:R-:W-:-:S04]  /*0460*/  IABS R9, R2 ;  /* 0x0000000200097213 */ /* 0x000fc80000000000 */
[----:B------:R-:W0:Y:S08]  /*0470*/  I2F.RP R8, R9 ;  /* 0x0000000900087306 */ /* 0x000e300000209400 */
[----:B0-----:R-:W0:Y:S02]  /*0480*/  MUFU.RCP R8, R8 ;  /* 0x0000000800087308 */ /* 0x001e240000001000 */
[----:B0-----:R-:W-:-:S06]  /*0490*/  VIADD R5, R8, 0xffffffe ;  /* 0x0ffffffe08057836 */ /* 0x001fcc0000000000 */
[----:B------:R-:W0:Y:S02]  /*04a0*/  F2I.FTZ.U32.TRUNC.NTZ R5, R5 ;  /* 0x0000000500057305 */ /* 0x000e24000021f000 */
[----:B0-----:R-:W-:-:S04]  /*04b0*/  IMAD.MOV R10, RZ, RZ, -R5 ;  /* 0x000000ffff0a7224 */ /* 0x001fc800078e0a05 */
[----:B------:R-:W-:-:S04]  /*04c0*/  IMAD.MOV.U32 R0, RZ, RZ, R10 ;  /* 0x000000ffff007224 */ /* 0x000fc800078e000a */
[----:B------:R-:W-:Y:S01]  /*04d0*/  IMAD R3, R0, R9, RZ ;  /* 0x0000000900037224 */ /* 0x000fe200078e02ff */
[----:B------:R-:W-:-:S03]  /*04e0*/  IABS R0, R2 ;  /* 0x0000000200007213 */ /* 0x000fc60000000000 */
[----:B------:R-:W-:-:S04]  /*04f0*/  IMAD.HI.U32 R4, R5, R3, R4 ;  /* 0x0000000305047227 */ /* 0x000fc800078e0004 */
[----:B------:R-:W-:Y:S02]  /*0500*/  IMAD.MOV R0, RZ, RZ, -R0 ;  /* 0x000000ffff007224 */ /* 0x000fe400078e0a00 */
        /* <DEDUP_REMOVED lines=8> */
[----:B------:R-:W-:-:S07]  /*0590*/  ISETP.GE.AND P2, PT, R0, RZ, PT ;  /* 0x000000ff0000720c */ /* 0x000fce0003f46270 */
[----:B------:R-:W-:-:S06]  /*05a0*/  @P0 VIADD R4, R4, 0x1 ;  /* 0x0000000104040836 */ /* 0x000fcc0000000000 */
[----:B------:R-:W-:Y:S01]  /*05b0*/  @!P2 IMAD.MOV R4, RZ, RZ, -R4 ;  /* 0x000000ffff04a224 */ /* 0x000fe200078e0a04 */
[----:B------:R-:W-:-:S05]  /*05c0*/  @!P1 LOP3.LUT R4, RZ, R2, RZ, 0x33, !PT ;  /* 0x00000002ff049212 */ /* 0x000fca00078e33ff */
[----:B------:R-:W-:Y:S02]  /*05d0*/  IMAD.MOV R3, RZ, RZ, -R4 ;  /* 0x000000ffff037224 */ /* 0x000fe400078e0a04 */
[----:B------:R-:W-:Y:S02]  /*05e0*/  IMAD.SHL.U32 R29, R4, 0x10, RZ ;  /* 0x00000010041d7824 */ /* 0x000fe400078e00ff */
[----:B------:R-:W-:Y:S02]  /*05f0*/  IMAD R3, R2, R3, R13 ;  /* 0x0000000302037224 */ /* 0x000fe400078e020d */
[C---:B------:R-:W-:Y:S01]  /*0600*/  VIADD R21, R29.reuse, 0x1 ;  /* 0x000000011d157836 */ /* 0x040fe20000000000 */
[----:B------:R3:W-:Y:S01]  /*0610*/  STL [R1+0x770], R29 ;  /* 0x0007701d01007387 */ /* 0x0007e20000100800 */
[----:B------:R-:W-:Y:S02]  /*0620*/  IMAD.IADD R14, R14, 0x1, R3 ;  /* 0x000000010e0e7824 */ /* 0x000fe400078e0203 */
[----:B------:R-:W-:-:S02]  /*0630*/  VIADD R20, R29, 0x2 ;  /* 0x000000021d147836 */ /* 0x000fc40000000000 */
[----:B------:R-:W-:Y:S02]  /*0640*/  IMAD R26, R14, 0x40, R15 ;  /* 0x000000400e1a7824 */ /* 0x000fe400078e020f */
[C---:B------:R-:W-:Y:S02]  /*0650*/  VIADD R19, R29.reuse, 0x3 ;  /* 0x000000031d137836 */ /* 0x040fe40000000000 */
[C---:B------:R-:W-:Y:S01]  /*0660*/  VIADD R18, R29.reuse, 0x4 ;  /* 0x000000041d127836 */ /* 0x040fe20000000000 */
[----:B------:R3:W-:Y:S01]  /*0670*/  STL [R1+0x774], R26 ;  /* 0x0007741a01007387 */ /* 0x0007e20000100800 */
[C---:B------:R-:W-:Y:S02]  /*0680*/  VIADD R11, R29.reuse, 0x5 ;  /* 0x000000051d0b7836 */ /* 0x040fe40000000000 */
[C---:B------:R-:W-:Y:S02]  /*0690*/  VIADD R2, R29.reuse, 0x6 ;  /* 0x000000061d027836 */ /* 0x040fe40000000000 */
[----:B------:R-:W-:-:S02]  /*06a0*/  VIADD R3, R29, 0x7 ;  /* 0x000000071d037836 */ /* 0x000fc40000000000 */
[C---:B------:R-:W-:Y:S02]  /*06b0*/  VIADD R4, R29.reuse, 0x8 ;  /* 0x000000081d047836 */ /* 0x040fe40000000000 */
[C---:B------:R-:W-:Y:S02]  /*06c0*/  VIADD R9, R29.reuse, 0x9 ;  /* 0x000000091d097836 */ /* 0x040fe40000000000 */
[C---:B------:R-:W-:Y:S02]  /*06d0*/  VIADD R10, R29.reuse, 0xa ;  /* 0x0000000a1d0a7836 */ /* 0x040fe40000000000 */
[C---:B------:R-:W-:Y:S02]  /*06e0*/  VIADD R0, R29.reuse, 0xb ;  /* 0x0000000b1d007836 */ /* 0x040fe40000000000 */
[C---:B------:R-:W-:Y:S02]  /*06f0*/  VIADD R5, R29.reuse, 0xc ;  /* 0x0000000c1d057836 */ /* 0x040fe40000000000 */
[----:B------:R-:W-:-:S02]  /*0700*/  VIADD R12, R29, 0xd ;  /* 0x0000000d1d0c7836 */ /* 0x000fc40000000000 */
[C---:B------:R-:W-:Y:S02]  /*0710*/  VIADD R13, R29.reuse, 0xe ;  /* 0x0000000e1d0d7836 */ /* 0x040fe40000000000 */
[----:B------:R-:W-:Y:S01]  /*0720*/  VIADD R8, R29, 0xf ;  /* 0x0000000f1d087836 */ /* 0x000fe20000000000 */
[----:B---3--:R-:W-:Y:S06]  /*0730*/  BRA.U !UP0, `(.L_x_0) ;  /* 0x0000012508f47547 */ /* 0x008fec000b800000 */
[----:B------:R-:W-:Y:S01]  /*0740*/  IABS R23, R6 ;  /* 0x0000000600177213 */ /* 0x000fe20000000000 */
[----:B------:R-:W0:Y:S01]  /*0750*/  LDCU UR7, c[0x0][0x3ac] ;  /* 0x00007580ff0777ac */ /* 0x000e220008000800 */
[----:B------:R-:W-:Y:S02]  /*0760*/  IABS R22, R7 ;  /* 0x0000000700167213 */ /* 0x000fe40000000000 */
[----:B------:R-:W1:Y:S01]  /*0770*/  I2F.RP R24, R23 ;  /* 0x0000001700187306 */ /* 0x000e620000209400 */
[----:B------:R-:W-:Y:S01]  /*0780*/  ISETP.GE.AND P5, PT, R12, RZ, PT ;  /* 0x000000ff0c00720c */ /* 0x000fe20003fa6270 */
[----:B------:R-:W2:Y:S01]  /*0790*/  LDCU UR10, c[0x0][0x3a4] ;  /* 0x00007480ff0a77ac */ /* 0x000ea20008000800 */
[----:B------:R-:W-:Y:S02]  /*07a0*/  ISETP.GE.AND P6, PT, R26, RZ, PT ;  /* 0x000000ff1a00720c */ /* 0x000fe40003fc6270 */
[----:B------:R-:W-:Y:S01]  /*07b0*/  ISETP.NE.AND P3, PT, R6, RZ, PT ;  /* 0x000000ff0600720c */ /* 0x000fe20003f65270 */
[----:B------:R-:W3:Y:S01]  /*07c0*/  LDCU.128 UR12, c[0x0][0x380] ;  /* 0x00007000ff0c77ac */ /* 0x000ee20008000c00 */
[----:B------:R-:W-:Y:S01]  /*07d0*/  IABS R28, R2 ;  /* 0x00000002001c7213 */ /* 0x000fe20000000000 */
[----:B------:R-:W4:Y:S01]  /*07e0*/  I2F.RP R25, R22 ;  /* 0x0000001600197306 */ /* 0x000f220000209400 */
[----:B------:R-:W5:Y:S07]  /*07f0*/  LDCU UR11, c[0x0][0x3b0] ;  /* 0x00007600ff0b77ac */ /* 0x000f6e0008000800 */
[----:B-1----:R-:W1:Y:S08]  /*0800*/  MUFU.RCP R24, R24 ;  /* 0x0000001800187308 */ /* 0x002e700000001000 */
[----:B----4-:R-:W4:Y:S01]  /*0810*/  MUFU.RCP R25, R25 ;  /* 0x0000001900197308 */ /* 0x010f220000001000 */
[----:B-1----:R-:W-:-:S07]  /*0820*/  VIADD R14, R24, 0xffffffe ;  /* 0x0ffffffe180e7836 */ /* 0x002fce0000000000 */
[----:B------:R1:W0:Y:S01]  /*0830*/  F2I.FTZ.U32.TRUNC.NTZ R15, R14 ;  /* 0x0000000e000f7305 */ /* 0x000222000021f000 */
[----:B----4-:R-:W-:Y:S02]  /*0840*/  VIADD R17, R25, 0xffffffe ;  /* 0x0ffffffe19117836 */ /* 0x010fe40000000000 */
[----:B-1----:R-:W-:-:S05]  /*0850*/  IMAD.MOV.U32 R14, RZ, RZ, RZ ;  /* 0x000000ffff0e7224 */ /* 0x002fca00078e00ff */
[----:B------:R-:W1:Y:S01]  /*0860*/  F2I.FTZ.U32.TRUNC.NTZ R17, R17 ;  /* 0x0000001100117305 */ /* 0x000e62000021f000 */
[----:B0-----:R-:W-:-:S04]  /*0870*/  IMAD.MOV R16, RZ, RZ, -R15 ;  /* 0x000000ffff107224 */ /* 0x001fc800078e0a0f */
[----:B------:R-:W-:Y:S01]  /*0880*/  IMAD R27, R16, R23, RZ ;  /* 0x00000017101b7224 */ /* 0x000fe200078e02ff */
[----:B------:R-:W-:-:S03]  /*0890*/  IABS R16, R26 ;  /* 0x0000001a00107213 */ /* 0x000fc60000000000 */
[----:B------:R-:W-:Y:S01]  /*08a0*/  IMAD.HI.U32 R15, R15, R27, R14 ;  /* 0x0000001b0f0f7227 */ /* 0x000fe200078e000e */
[----:B------:R-:W-:Y:S02]  /*08b0*/  IABS R14, R8 ;  /* 0x00000008000e7213 */ /* 0x000fe40000000000 */
[----:B------:R-:W-:Y:S01]  /*08c0*/  IABS R27, R11 ;  /* 0x0000000b001b7213 */ /* 0x000fe20000000000 */
[----:B-1----:R-:W-:Y:S02]  /*08d0*/  IMAD.MOV R25, RZ, RZ, -R17 ;  /* 0x000000ffff197224 */ /* 0x002fe400078e0a11 */
[----:B------:R-:W-:-:S04]  /*08e0*/  IMAD.HI.U32 R15, R15, R16, RZ ;  /* 0x000000100f0f7227 */ /* 0x000fc800078e00ff */
[----:B------:R-:W-:Y:S02]  /*08f0*/  IMAD.MOV R15, RZ, RZ, -R15 ;  /* 0x000000ffff0f7224 */ /* 0x000fe400078e0a0f */
[----:B------:R-:W-:Y:S02]  /*0900*/  IMAD R25, R25, R22, RZ ;  /* 0x0000001619197224 */ /* 0x000fe400078e02ff */
[----:B------:R-:W-:Y:S02]  /*0910*/  IMAD R15, R23, R15, R16 ;  /* 0x0000000f170f7224 */ /* 0x000fe400078e0210 */
[----:B------:R-:W-:-:S03]  /*0920*/  IMAD.MOV.U32 R16, RZ, RZ, RZ ;  /* 0x000000ffff107224 */ /* 0x000fc600078e00ff */
[----:B------:R-:W-:Y:S01]  /*0930*/  ISETP.GT.U32.AND P0, PT, R23, R15, PT ;  /* 0x0000000f1700720c */ /* 0x000fe20003f04070 */
[----:B------:R-:W-:Y:S01]  /*0940*/  IMAD.HI.U32 R16, R17, R25, R16 ;  /* 0x0000001911107227 */ /* 0x000fe200078e0010 */
[----:B------:R-:W-:-:S03]  /*0950*/  IABS R17, R13 ;  /* 0x0000000d00117213 */ /* 0x000fc60000000000 */
[----:B------:R-:W-:Y:S02]  /*0960*/  IMAD.MOV.U32 R25, RZ, RZ, R14 ;  /* 0x000000ffff197224 */ /* 0x000fe400078e000e */
[----:B------:R-:W-:-:S04]  /*0970*/  IMAD.HI.U32 R24, R16, R17, RZ ;  /* 0x0000001110187227 */ /* 0x000fc800078e00ff */
[----:B------:R-:W-:-:S04]  /*0980*/  IMAD.HI.U32 R14, R16, R25, RZ ;  /* 0x00000019100e7227 */ /* 0x000fc800078e00ff */
[----:B------:R-:W-:Y:S02]  /*0990*/  IMAD.MOV R14, RZ, RZ, -R14 ;  /* 0x000000ffff0e7224 */ /* 0x000fe400078e0a0e */
[----:B------:R-:W-:Y:S02]  /*09a0*/  IMAD.MOV R24, RZ, RZ, -R24 ;  /* 0x000000ffff187224 */ /* 0x000fe400078e0a18 */
[C---:B------:R-:W-:Y:S02]  /*09b0*/  IMAD R14, R22.reuse, R14, R25 ;  /* 0x0000000e160e7224 */ /* 0x040fe400078e0219 */
[C---:B------:R-:W-:Y:S01]  /*09c0*/  IMAD R17, R22.reuse, R24, R17 ;  /* 0x0000001816117224 */ /* 0x040fe200078e0211 */
[----:B------:R-:W-:Y:S01]  /*09d0*/  IABS R24, R12 ;  /* 0x0000000c00187213 */ /* 0x000fe20000000000 */
[----:B------:R-:W-:Y:S01]  /*09e0*/  @!P0 IMAD.IADD R15, R15, 0x1, -R23 ;  /* 0x000000010f0f8824 */ /* 0x000fe200078e0a17 */
[C---:B------:R-:W-:Y:S02]  /*09f0*/  ISETP.GT.U32.AND P2, PT, R22.reuse, R14, PT ;  /* 0x0000000e1600720c */ /* 0x040fe40003f44070 */
[----:B------:R-:W-:Y:S01]  /*0a00*/  ISETP.GT.U32.AND P4, PT, R22, R17, PT ;  /* 0x000000111600720c */ /* 0x000fe20003f84070 */
[----:B------:R-:W-:Y:S01]  /*0a10*/  IMAD.HI.U32 R25, R16, R24, RZ ;  /* 0x0000001810197227 */ /* 0x000fe200078e00ff */
[----:B------:R-:W-:-:S02]  /*0a20*/  ISETP.GT.U32.AND P1, PT, R23, R15, PT ;  /* 0x0000000f1700720c */ /* 0x000fc40003f24070 */
[----:B------:R-:W-:Y:S01]  /*0a30*/  ISETP.GE.AND P0, PT, R8, RZ, PT ;  /* 0x000000ff0800720c */ /* 0x000fe20003f06270 */
[----:B------:R-:W-:Y:S01]  /*0a40*/  IMAD.MOV R25, RZ, RZ, -R25 ;  /* 0x000000ffff197224 */ /* 0x000fe200078e0a19 */
[----:B------:R-:W-:-:S03]  /*0a50*/  IABS R8, R5 ;  /* 0x0000000500087213 */ /* 0x000fc60000000000 */
[----:B------:R-:W-:Y:S01]  /*0a60*/  IMAD R12, R22, R25, R24 ;  /* 0x00000019160c7224 */ /* 0x000fe200078e0218 */
[----:B------:R-:W-:Y:S01]  /*0a70*/  IABS R25, R0 ;  /* 0x0000000000197213 */ /* 0x000fe20000000000 */
[--C-:B------:R-:W-:Y:S02]  /*0a80*/  @!P2 IMAD.IADD R14, R14, 0x1, -R22.reuse ;  /* 0x000000010e0ea824 */ /* 0x100fe400078e0a16 */
[----:B------:R-:W-:Y:S02]  /*0a90*/  @!P4 IMAD.IADD R17, R17, 0x1, -R22 ;  /* 0x000000011111c824 */ /* 0x000fe400078e0a16 */
[----:B------:R-:W-:Y:S01]  /*0aa0*/  @!P1 IMAD.IADD R15, R15, 0x1, -R23 ;  /* 0x000000010f0f9824 */ /* 0x000fe200078e0a17 */
[C---:B------:R-:W-:Y:S01]  /*0ab0*/  ISETP.GT.U32.AND P4, PT, R22.reuse, R14, PT ;  /* 0x0000000e1600720c */ /* 0x040fe20003f84070 */
[----:B------:R-:W-:Y:S01]  /*0ac0*/  IMAD.MOV.U32 R23, RZ, RZ, R8 ;  /* 0x000000ffff177224 */ /* 0x000fe200078e0008 */
[----:B------:R-:W-:Y:S01]  /*0ad0*/  ISETP.GT.U32.AND P2, PT, R22, R17, PT ;  /* 0x000000111600720c */ /* 0x000fe20003f44070 */
[----:B------:R-:W-:Y:S01]  /*0ae0*/  IMAD.MOV.U32 R8, RZ, RZ, R15 ;  /* 0x000000ffff087224 */ /* 0x000fe200078e000f */
[----:B------:R-:W-:Y:S01]  /*0af0*/  ISETP.GE.AND P1, PT, R13, RZ, PT ;  /* 0x000000ff0d00720c */ /* 0x000fe20003f26270 */
[----:B------:R-:W-:-:S04]  /*0b00*/  IMAD.HI.U32 R26, R16, R23, RZ ;  /* 0x00000017101a7227 */ /* 0x000fc800078e00ff */
[----:B------:R-:W-:Y:S01]  /*0b10*/  @!P6 IMAD.MOV R8, RZ, RZ, -R8 ;  /* 0x000000ffff08e224 */ /* 0x000fe200078e0a08 */
[----:B------:R-:W-:Y:S01]  /*0b20*/  @!P3 LOP3.LUT R8, RZ, R6, RZ, 0x33, !PT ;  /* 0x00000006ff08b212 */ /* 0x000fe200078e33ff */
[----:B------:R-:W-:Y:S01]  /*0b30*/  IMAD.MOV R26, RZ, RZ, -R26 ;  /* 0x000000ffff1a7224 */ /* 0x000fe200078e0a1a */
[----:B------:R-:W-:Y:S01]  /*0b40*/  ISETP.GE.AND P3, PT, R0, RZ, PT ;  /* 0x000000ff0000720c */ /* 0x000fe20003f66270 */
[----:B------:R-:W-:Y:S01]  /*0b50*/  @!P4 IMAD.IADD R14, R14, 0x1, -R22 ;  /* 0x000000010e0ec824 */ /* 0x000fe200078e0a16 */
[----:B------:R-:W-:Y:S01]  /*0b60*/  ISETP.GT.U32.AND P4, PT, R22, R12, PT ;  /* 0x0000000c1600720c */ /* 0x000fe20003f84070 */
[----:B------:R-:W-:Y:S01]  /*0b70*/  IMAD.HI.U32 R0, R16, R25, RZ ;  /* 0x0000001910007227 */ /* 0x000fe200078e00ff */
[----:B------:R-:W-:Y:S02]  /*0b80*/  ISETP.GE.AND P6, PT, R5, RZ, PT ;  /* 0x000000ff0500720c */ /* 0x000fe40003fc6270 */
[----:B------:R-:W-:Y:S01]  /*0b90*/  IABS R5, R10 ;  /* 0x0000000a00057213 */ /* 0x000fe20000000000 */
[----:B------:R-:W-:-:S02]  /*0ba0*/  IMAD.MOV R0, RZ, RZ, -R0 ;  /* 0x000000ffff007224 */ /* 0x000fc400078e0a00 */
[----:B------:R-:W-:Y:S01]  /*0bb0*/  @!P0 IMAD.MOV R14, RZ, RZ, -R14 ;  /* 0x000000ffff0e8224 */ /* 0x000fe200078e0a0e */
[----:B------:R-:W-:Y:S01]  /*0bc0*/  ISETP.GE.AND P0, PT, R10, RZ, PT ;  /* 0x000000ff0a00720c */ /* 0x000fe20003f06270 */
[----:B------:R-:W-:Y:S01]  /*0bd0*/  IMAD R15, R22, R26, R23 ;  /* 0x0000001a160f7224 */ /* 0x000fe200078e0217 */
[----:B------:R-:W-:Y:S01]  /*0be0*/  IABS R23, R9 ;  /* 0x0000000900177213 */ /* 0x000fe20000000000 */
[--C-:B------:R-:W-:Y:S01]  /*0bf0*/  @!P2 IMAD.IADD R17, R17, 0x1, -R22.reuse ;  /* 0x000000011111a824 */ /* 0x100fe200078e0a16 */
[----:B------:R-:W-:Y:S01]  /*0c00*/  IABS R26, R20 ;  /* 0x00000014001a7213 */ /* 0x000fe20000000000 */
[----:B------:R-:W-:Y:S01]  /*0c10*/  @!P4 IMAD.IADD R12, R12, 0x1, -R22 ;  /* 0x000000010c0cc824 */ /* 0x000fe200078e0a16 */
[C---:B------:R-:W-:Y:S01]  /*0c20*/  ISETP.GT.U32.AND P2, PT, R22.reuse, R15, PT ;  /* 0x0000000f1600720c */ /* 0x040fe20003f44070 */
[----:B------:R-:W-:Y:S02]  /*0c30*/  IMAD R10, R22, R0, R25 ;  /* 0x00000000160a7224 */ /* 0x000fe400078e0219 */
[----:B------:R-:W-:Y:S01]  /*0c40*/  IMAD.HI.U32 R25, R16, R5, RZ ;  /* 0x0000000510197227 */ /* 0x000fe200078e00ff */
[----:B------:R-:W-:-:S03]  /*0c50*/  ISETP.GT.U32.AND P4, PT, R22, R12, PT ;  /* 0x0000000c1600720c */ /* 0x000fc60003f84070 */
[----:B------:R-:W-:Y:S01]  /*0c60*/  IMAD.MOV.U32 R13, RZ, RZ, R17 ;  /* 0x000000ffff0d7224 */ /* 0x000fe200078e0011 */
[----:B------:R-:W-:Y:S01]  /*0c70*/  IABS R17, R4 ;  /* 0x0000000400117213 */ /* 0x000fe20000000000 */
[----:B------:R-:W-:Y:S02]  /*0c80*/  IMAD.MOV R25, RZ, RZ, -R25 ;  /* 0x000000ffff197224 */ /* 0x000fe400078e0a19 */
[----:B------:R-:W-:Y:S01]  /*0c90*/  @!P1 IMAD.MOV R13, RZ, RZ, -R13 ;  /* 0x000000ffff0d9224 */ /* 0x000fe200078e0a0d */
[----:B------:R-:W-:Y:S01]  /*0ca0*/  ISETP.GE.AND P1, PT, R9, RZ, PT ;  /* 0x000000ff0900720c */ /* 0x000fe20003f26270 */
[----:B------:R-:W-:Y:S01]  /*0cb0*/  IMAD R5, R22, R25, R5 ;  /* 0x0000001916057224 */ /* 0x000fe200078e0205 */
[----:B------:R-:W-:Y:S01]  /*0cc0*/  IABS R9, R3 ;  /* 0x0000000300097213 */ /* 0x000fe20000000000 */
[--C-:B------:R-:W-:Y:S01]  /*0cd0*/  @!P2 IMAD.IADD R15, R15, 0x1, -R22.reuse ;  /* 0x000000010f0fa824 */ /* 0x100fe200078e0a16 */
[----:B------:R-:W-:Y:S01]  /*0ce0*/  IABS R25, R19 ;  /* 0x0000001300197213 */ /* 0x000fe20000000000 */
[----:B------:R-:W-:Y:S01]  /*0cf0*/  @!P4 IMAD.IADD R12, R12, 0x1, -R22 ;  /* 0x000000010c0cc824 */ /* 0x000fe200078e0a16 */
[----:B------:R-:W-:Y:S01]  /*0d00*/  ISETP.GT.U32.AND P4, PT, R22, R10, PT ;  /* 0x0000000a1600720c */ /* 0x000fe20003f84070 */
[----:B------:R-:W-:Y:S01]  /*0d10*/  IMAD.HI.U32 R0, R16, R9, RZ ;  /* 0x0000000910007227 */ /* 0x000fe200078e00ff */
[----:B------:R-:W-:-:S03]  /*0d20*/  ISETP.GT.U32.AND P2, PT, R22, R15, PT ;  /* 0x0000000f1600720c */ /* 0x000fc60003f44070 */
[----:B------:R-:W-:Y:S01]  /*0d30*/  @!P5 IMAD.MOV R12, RZ, RZ, -R12 ;  /* 0x000000ffff0cd224 */ /* 0x000fe200078e0a0c */
[----:B------:R-:W-:Y:S01]  /*0d40*/  ISETP.GT.U32.AND P5, PT, R22, R5, PT ;  /* 0x000000051600720c */ /* 0x000fe20003fa4070 */
[----:B------:R-:W-:Y:S02]  /*0d50*/  IMAD.MOV R0, RZ, RZ, -R0 ;  /* 0x000000ffff007224 */ /* 0x000fe400078e0a00 */
[----:B------:R-:W-:-:S04]  /*0d60*/  IMAD.HI.U32 R6, R16, R17, RZ ;  /* 0x0000001110067227 */ /* 0x000fc800078e00ff */
[----:B------:R-:W-:Y:S02]  /*0d70*/  IMAD R9, R22, R0, R9 ;  /* 0x0000000016097224 */ /* 0x000fe400078e0209 */
[----:B------:R-:W-:Y:S02]  /*0d80*/  IMAD.MOV R6, RZ, RZ, -R6 ;  /* 0x000000ffff067224 */ /* 0x000fe400078e0a06 */
[----:B------:R-:W-:-:S04]  /*0d90*/  IMAD.HI.U32 R24, R16, R23, RZ ;  /* 0x0000001710187227 */ /* 0x000fc800078e00ff */
[----:B------:R-:W-:Y:S01]  /*0da0*/  @!P5 IMAD.IADD R5, R5, 0x1, -R22 ;  /* 0x000000010505d824 */ /* 0x000fe200078e0a16 */
[C---:B------:R-:W-:Y:S01]  /*0db0*/  ISETP.GT.U32.AND P5, PT, R22.reuse, R9, PT ;  /* 0x000000091600720c */ /* 0x040fe20003fa4070 */
[----:B------:R-:W-:Y:S01]  /*0dc0*/  IMAD R6, R22, R6, R17 ;  /* 0x0000000616067224 */ /* 0x000fe200078e0211 */
[----:B------:R-:W-:Y:S01]  /*0dd0*/  IABS R17, R18 ;  /* 0x0000001200117213 */ /* 0x000fe20000000000 */
[----:B------:R-:W-:Y:S02]  /*0de0*/  IMAD.MOV R24, RZ, RZ, -R24 ;  /* 0x000000ffff187224 */ /* 0x000fe400078e0a18 */
[--C-:B------:R-:W-:Y:S01]  /*0df0*/  @!P2 IMAD.IADD R15, R15, 0x1, -R22.reuse ;  /* 0x000000010f0fa824 */ /* 0x100fe200078e0a16 */
[----:B------:R-:W-:Y:S01]  /*0e00*/  ISETP.GE.AND P2, PT, R4, RZ, PT ;  /* 0x000000ff0400720c */ /* 0x000fe20003f46270 */
[----:B------:R-:W-:Y:S02]  /*0e10*/  IMAD R4, R22, R24, R23 ;  /* 0x0000001816047224 */ /* 0x000fe400078e0217 */
[----:B------:R-:W-:-:S02]  /*0e20*/  @!P4 IMAD.IADD R10, R10, 0x1, -R22 ;  /* 0x000000010a0ac824 */ /* 0x000fc400078e0a16 */
[----:B------:R-:W-:-:S03]  /*0e30*/  IMAD.HI.U32 R0, R16, R17, RZ ;  /* 0x0000001110007227 */ /* 0x000fc600078e00ff */
[C---:B------:R-:W-:Y:S01]  /*0e40*/  ISETP.GT.U32.AND P4, PT, R22.reuse, R10, PT ;  /* 0x0000000a1600720c */ /* 0x040fe20003f84070 */
[----:B------:R-:W-:Y:S01]  /*0e50*/  @!P6 IMAD.MOV R15, RZ, RZ, -R15 ;  /* 0x000000ffff0fe224 */ /* 0x000fe200078e0a0f */
[----:B------:R-:W-:Y:S01]  /*0e60*/  ISETP.GT.U32.AND P6, PT, R22, R4, PT ;  /* 0x000000041600720c */ /* 0x000fe20003fc4070 */
[----:B------:R-:W-:Y:S02]  /*0e70*/  @!P5 IMAD.IADD R9, R9, 0x1, -R22 ;  /* 0x000000010909d824 */ /* 0x000fe400078e0a16 */
[----:B------:R-:W-:Y:S02]  /*0e80*/  IMAD.MOV R0, RZ, RZ, -R0 ;  /* 0x000000ffff007224 */ /* 0x000fe400078e0a00 */
[----:B------:R-:W-:Y:S01]  /*0e90*/  IMAD.HI.U32 R24, R16, R28, RZ ;  /* 0x0000001c10187227 */ /* 0x000fe200078e00ff */
[----:B------:R-:W-:-:S03]  /*0ea0*/  ISETP.GT.U32.AND P5, PT, R22, R9, PT ;  /* 0x000000091600720c */ /* 0x000fc60003fa4070 */
[----:B------:R-:W-:Y:S02]  /*0eb0*/  IMAD R17, R22, R0, R17 ;  /* 0x0000000016117224 */ /* 0x000fe400078e0211 */
[----:B------:R-:W-:-:S04]  /*0ec0*/  IMAD.HI.U32 R0, R16, R25, RZ ;  /* 0x0000001910007227 */ /* 0x000fc800078e00ff */
[----:B------:R-:W-:Y:S02]  /*0ed0*/  IMAD.MOV R0, RZ, RZ, -R0 ;  /* 0x000000ffff007224 */ /* 0x000fe400078e0a00 */
[--C-:B------:R-:W-:Y:S01]  /*0ee0*/  @!P4 IMAD.IADD R10, R10, 0x1, -R22.reuse ;  /* 0x000000010a0ac824 */ /* 0x100fe200078e0a16 */
[----:B------:R-:W-:Y:S01]  /*0ef0*/  ISETP.GT.U32.AND P4, PT, R22, R6, PT ;  /* 0x000000061600720c */ /* 0x000fe20003f84070 */
[----:B------:R-:W-:Y:S01]  /*0f00*/  @!P6 IMAD.IADD R4, R4, 0x1, -R22 ;  /* 0x000000010404e824 */ /* 0x000fe200078e0a16 */
[C---:B------:R-:W-:Y:S01]  /*0f10*/  ISETP.GT.U32.AND P6, PT, R22.reuse, R5, PT ;  /* 0x000000051600720c */ /* 0x040fe20003fc4070 */
[C---:B------:R-:W-:Y:S02]  /*0f20*/  IMAD R25, R22.reuse, R0, R25 ;  /* 0x0000000016197224 */ /* 0x040fe400078e0219 */
[----:B------:R-:W-:Y:S01]  /*0f30*/  @!P3 IMAD.MOV R10, RZ, RZ, -R10 ;  /* 0x000000ffff0ab224 */ /* 0x000fe200078e0a0a */
[C---:B------:R-:W-:Y:S01]  /*0f40*/  ISETP.GT.U32.AND P3, PT, R22.reuse, R4, PT ;  /* 0x000000041600720c */ /* 0x040fe20003f64070 */
[----:B------:R-:W-:Y:S01]  /*0f50*/  @!P5 IMAD.IADD R9, R9, 0x1, -R22 ;  /* 0x000000010909d824 */ /* 0x000fe200078e0a16 */
[----:B------:R-:W-:Y:S01]  /*0f60*/  ISETP.GT.U32.AND P5, PT, R22, R25, PT ;  /* 0x000000191600720c */ /* 0x000fe20003fa4070 */
[----:B------:R-:W-:-:S04]  /*0f70*/  IMAD.HI.U32 R23, R16, R27, RZ ;  /* 0x0000001b10177227 */ /* 0x000fc800078e00ff */
[----:B------:R-:W-:Y:S02]  /*0f80*/  @!P4 IMAD.IADD R6, R6, 0x1, -R22 ;  /* 0x000000010606c824 */ /* 0x000fe400078e0a16 */
[----:B------:R-:W-:Y:S02]  /*0f90*/  IMAD.MOV R24, RZ, RZ, -R24 ;  /* 0x000000ffff187224 */ /* 0x000fe400078e0a18 */
[----:B------:R-:W-:Y:S01]  /*0fa0*/  IMAD.MOV R23, RZ, RZ, -R23 ;  /* 0x000000ffff177224 */ /* 0x000fe200078e0a17 */
[----:B------:R-:W-:Y:S01]  /*0fb0*/  ISETP.GT.U32.AND P4, PT, R22, R6, PT ;  /* 0x000000061600720c */ /* 0x000fe20003f84070 */
[--C-:B------:R-:W-:Y:S02]  /*0fc0*/  @!P3 IMAD.IADD R4, R4, 0x1, -R22.reuse ;  /* 0x000000010404b824 */ /* 0x100fe400078e0a16 */
[----:B------:R-:W-:Y:S02]  /*0fd0*/  @!P5 IMAD.IADD R25, R25, 0x1, -R22 ;  /* 0x000000011919d824 */ /* 0x000fe400078e0a16 */
[----:B------:R-:W-:-:S02]  /*0fe0*/  @!P1 IMAD.MOV R4, RZ, RZ, -R4 ;  /* 0x000000ffff049224 */ /* 0x000fc400078e0a04 */
[C---:B------:R-:W-:Y:S01]  /*0ff0*/  IMAD R28, R22.reuse, R24, R28 ;  /* 0x00000018161c7224 */ /* 0x040fe200078e021c */
[C---:B------:R-:W-:Y:S01]  /*1000*/  ISETP.GT.U32.AND P1, PT, R22.reuse, R25, PT ;  /* 0x000000191600720c */ /* 0x040fe20003f24070 */
[C---:B------:R-:W-:Y:S01]  /*1010*/  IMAD R27, R22.reuse, R23, R27 ;  /* 0x00000017161b7224 */ /* 0x040fe200078e021b */
[----:B------:R-:W-:Y:S01]  /*1020*/  IABS R24, R21 ;  /* 0x0000001500187213 */ /* 0x000fe20000000000 */
[----:B------:R-:W-:Y:S01]  /*1030*/  @!P6 IMAD.IADD R5, R5, 0x1, -R22 ;  /* 0x000000010505e824 */ /* 0x000fe200078e0a16 */
[C---:B------:R-:W-:Y:S01]  /*1040*/  ISETP.GT.U32.AND P6, PT, R22.reuse, R28, PT ;  /* 0x0000001c1600720c */ /* 0x040fe20003fc4070 */
[----:B------:R-:W-:Y:S01]  /*1050*/  IMAD.MOV.U32 R0, RZ, RZ, R29 ;  /* 0x000000ffff007224 */ /* 0x000fe200078e001d */
[----:B------:R-:W-:Y:S01]  /*1060*/  ISETP.GT.U32.AND P3, PT, R22, R27, PT ;  /* 0x0000001b1600720c */ /* 0x000fe20003f64070 */
[----:B------:R-:W-:-:S03]  /*1070*/  IMAD.HI.U32 R29, R16, R26, RZ ;  /* 0x0000001a101d7227 */ /* 0x000fc600078e00ff */
[----:B------:R-:W-:Y:S01]  /*1080*/  IABS R0, R0 ;  /* 0x0000000000007213 */ /* 0x000fe20000000000 */
[----:B------:R-:W-:Y:S02]  /*1090*/  IMAD.MOV R29, RZ, RZ, -R29 ;  /* 0x000000ffff1d7224 */ /* 0x000fe400078e0a1d */
[--C-:B------:R-:W-:Y:S01]  /*10a0*/  @!P1 IMAD.IADD R25, R25, 0x1, -R22.reuse ;  /* 0x0000000119199824 */ /* 0x100fe200078e0a16 */
[----:B------:R-:W-:Y:S01]  /*10b0*/  ISETP.GE.AND P1, PT, R18, RZ, PT ;  /* 0x000000ff1200720c */ /* 0x000fe20003f26270 */
[----:B------:R-:W-:Y:S01]  /*10c0*/  @!P4 IMAD.IADD R6, R6, 0x1, -R22 ;  /* 0x000000010606c824 */ /* 0x000fe200078e0a16 */
[----:B------:R-:W4:Y:S01]  /*10d0*/  LDL R18, [R1+0x770] ;  /* 0x0007700001127983 */ /* 0x000f220000100800 */
[C---:B------:R-:W-:Y:S01]  /*10e0*/  ISETP.GT.U32.AND P4, PT, R22.reuse, R17, PT ;  /* 0x000000111600720c */ /* 0x040fe20003f84070 */
[----:B------:R-:W-:Y:S02]  /*10f0*/  IMAD R26, R22, R29, R26 ;  /* 0x0000001d161a7224 */ /* 0x000fe400078e021a */
[----:B------:R-:W0:Y:S01]  /*1100*/  S2R R29, SR_TID.X ;  /* 0x00000000001d7919 */ /* 0x000e220000002100 */
[--C-:B------:R-:W-:Y:S01]  /*1110*/  @!P6 IMAD.IADD R28, R28, 0x1, -R22.reuse ;  /* 0x000000011c1ce824 */ /* 0x100fe200078e0a16 */
[----:B------:R-:W-:Y:S01]  /*1120*/  ISETP.GE.AND P6, PT, R3, RZ, PT ;  /* 0x000000ff0300720c */ /* 0x000fe20003fc6270 */
[----:B------:R-:W-:-:S02]  /*1130*/  @!P3 IMAD.IADD R27, R27, 0x1, -R22 ;  /* 0x000000011b1bb824 */ /* 0x000fc400078e0a16 */
[----:B------:R-:W-:Y:S01]  /*1140*/  IMAD.HI.U32 R23, R16, R24, RZ ;  /* 0x0000001810177227 */ /* 0x000fe200078e00ff */
[----:B------:R-:W-:-:S03]  /*1150*/  ISETP.GT.U32.AND P3, PT, R22, R28, PT ;  /* 0x0000001c1600720c */ /* 0x000fc60003f64070 */
[----:B------:R-:W-:Y:S02]  /*1160*/  IMAD.MOV R23, RZ, RZ, -R23 ;  /* 0x000000ffff177224 */ /* 0x000fe400078e0a17 */
[----:B------:R-:W-:Y:S01]  /*1170*/  @!P4 IMAD.IADD R17, R17, 0x1, -R22 ;  /* 0x000000011111c824 */ /* 0x000fe200078e0a16 */
[C---:B------:R-:W-:Y:S01]  /*1180*/  ISETP.GT.U32.AND P4, PT, R22.reuse, R26, PT ;  /* 0x0000001a1600720c */ /* 0x040fe20003f84070 */
[----:B------:R-:W-:Y:S01]  /*1190*/  @!P0 IMAD.MOV R5, RZ, RZ, -R5 ;  /* 0x000000ffff058224 */ /* 0x000fe200078e0a05 */
[----:B------:R-:W-:Y:S01]  /*11a0*/  ISETP.GT.U32.AND P0, PT, R22, R27, PT ;  /* 0x0000001b1600720c */ /* 0x000fe20003f04070 */
[----:B------:R-:W-:Y:S01]  /*11b0*/  IMAD.HI.U32 R16, R16, R0, RZ ;  /* 0x0000000010107227 */ /* 0x000fe200078e00ff */
[----:B------:R-:W-:-:S03]  /*11c0*/  ISETP.GT.U32.AND P5, PT, R22, R17, PT ;  /* 0x000000111600720c */ /* 0x000fc60003fa4070 */
[----:B------:R-:W-:Y:S02]  /*11d0*/  IMAD R24, R22, R23, R24 ;  /* 0x0000001716187224 */ /* 0x000fe400078e0218 */
[----:B------:R-:W-:Y:S02]  /*11e0*/  IMAD.MOV R16, RZ, RZ, -R16 ;  /* 0x000000ffff107224 */ /* 0x000fe400078e0a10 */
[----:B------:R-:W-:Y:S01]  /*11f0*/  @!P3 IMAD.IADD R28, R28, 0x1, -R22 ;  /* 0x000000011c1cb824 */ /* 0x000fe200078e0a16 */
[C---:B------:R-:W-:Y:S01]  /*1200*/  ISETP.GT.U32.AND P3, PT, R22.reuse, R24, PT ;  /* 0x000000181600720c */ /* 0x040fe20003f64070 */
[C---:B------:R-:W-:Y:S02]  /*1210*/  IMAD R23, R22.reuse, R16, R0 ;  /* 0x0000001016177224 */ /* 0x040fe400078e0200 */
[--C-:B------:R-:W-:Y:S02]  /*1220*/  @!P0 IMAD.IADD R27, R27, 0x1, -R22.reuse ;  /* 0x000000011b1b8824 */ /* 0x100fe400078e0a16 */
[--C-:B------:R-:W-:Y:S01]  /*1230*/  @!P5 IMAD.IADD R17, R17, 0x1, -R22.reuse ;  /* 0x000000011111d824 */ /* 0x100fe200078e0a16 */
[----:B------:R-:W-:Y:S01]  /*1240*/  ISETP.GT.U32.AND P0, PT, R22, R23, PT ;  /* 0x000000171600720c */ /* 0x000fe20003f04070 */
[----:B------:R-:W-:Y:S01]  /*1250*/  @!P4 IMAD.IADD R26, R26, 0x1, -R22 ;  /* 0x000000011a1ac824 */ /* 0x000fe200078e0a16 */
[----:B------:R-:W-:Y:S01]  /*1260*/  ISETP.GE.AND P5, PT, R11, RZ, PT ;  /* 0x000000ff0b00720c */ /* 0x000fe20003fa6270 */
[----:B------:R-:W-:Y:S01]  /*1270*/  @!P2 IMAD.MOV R6, RZ, RZ, -R6 ;  /* 0x000000ffff06a224 */ /* 0x000fe200078e0a06 */
[----:B0-----:R-:W-:-:S02]  /*1280*/  LOP3.LUT R11, R29, 0x7, RZ, 0xc0, !PT ;  /* 0x000000071d0b7812 */ /* 0x001fc400078ec0ff */
[--C-:B------:R-:W-:Y:S01]  /*1290*/  SHF.R.U32.HI R0, RZ, 0x2, R29.reuse ;  /* 0x00000002ff007819 */ /* 0x100fe2000001161d */
[--C-:B------:R-:W-:Y:S01]  /*12a0*/  @!P3 IMAD.IADD R24, R24, 0x1, -R22.reuse ;  /* 0x000000011818b824 */ /* 0x100fe200078e0a16 */
[----:B------:R-:W-:Y:S01]  /*12b0*/  ISETP.GE.AND P4, PT, R2, RZ, PT ;  /* 0x000000ff0200720c */ /* 0x000fe20003f86270 */
[----:B------:R-:W-:Y:S01]  /*12c0*/  IMAD R16, R11, 0x90, RZ ;  /* 0x000000900b107824 */ /* 0x000fe200078e02ff */
[----:B------:R-:W-:Y:S01]  /*12d0*/  SHF.R.U32.HI R3, RZ, 0x1, R29 ;  /* 0x00000001ff037819 */ /* 0x000fe2000001161d */
[C---:B------:R-:W-:Y:S01]  /*12e0*/  IMAD.SHL.U32 R11, R29.reuse, 0x2, RZ ;  /* 0x000000021d0b7824 */ /* 0x040fe200078e00ff */
[----:B------:R-:W-:Y:S02]  /*12f0*/  SGXT.U32 R0, R0, 0x3 ;  /* 0x000000030000781a */ /* 0x000fe40000000000 */
[----:B------:R-:W-:Y:S01]  /*1300*/  LOP3.LUT R2, R29, 0x3, RZ, 0xc0, !PT ;  /* 0x000000031d027812 */ /* 0x000fe200078ec0ff */
[----:B------:R-:W-:Y:S01]  /*1310*/  @!P0 IMAD.IADD R23, R23, 0x1, -R22 ;  /* 0x0000000117178824 */ /* 0x000fe200078e0a16 */
[----:B------:R-:W-:-:S02]  /*1320*/  ISETP.GT.U32.AND P2, PT, R22, R26, PT ;  /* 0x0000001a1600720c */ /* 0x000fc40003f44070 */
[----:B------:R-:W-:Y:S02]  /*1330*/  ISETP.GT.U32.AND P3, PT, R22, R24, PT ;  /* 0x000000181600720c */ /* 0x000fe40003f64070 */
[----:B------:R-:W-:Y:S01]  /*1340*/  LOP3.LUT R0, R0, 0x10, R3, 0xf8, !PT ;  /* 0x0000001000007812 */ /* 0x000fe200078ef803 */
[----:B------:R-:W-:Y:S01]  /*1350*/  IMAD R3, R2, 0x110, RZ ;  /* 0x0000011002037824 */ /* 0x000fe200078e02ff */
[----:B------:R-:W-:Y:S02]  /*1360*/  LOP3.LUT R2, R16, 0x30, R11, 0x78, !PT ;  /* 0x0000003010027812 */ /* 0x000fe400078e780b */
[----:B------:R-:W-:-:S03]  /*1370*/  ISETP.GT.U32.AND P0, PT, R22, R23, PT ;  /* 0x000000171600720c */ /* 0x000fc60003f04070 */
[----:B------:R0:W-:Y:S01]  /*1380*/  STL [R1+0x768], R2 ;  /* 0x0007680201007387 */ /* 0x0001e20000100800 */
[----:B------:R-:W-:Y:S01]  /*1390*/  @!P6 IMAD.MOV R9, RZ, RZ, -R9 ;  /* 0x000000ffff09e224 */ /* 0x000fe200078e0a09 */
[----:B------:R-:W-:Y:S01]  /*13a0*/  ISETP.GE.AND P6, PT, R19, RZ, PT ;  /* 0x000000ff1300720c */ /* 0x000fe20003fc6270 */
[--C-:B------:R-:W-:Y:S01]  /*13b0*/  @!P2 IMAD.IADD R26, R26, 0x1, -R22.reuse ;  /* 0x000000011a1aa824 */ /* 0x100fe200078e0a16 */
[----:B------:R-:W-:Y:S01]  /*13c0*/  ISETP.GE.AND P2, PT, R20, RZ, PT ;  /* 0x000000ff1400720c */ /* 0x000fe20003f46270 */
[----:B------:R-:W-:Y:S02]  /*13d0*/  @!P3 IMAD.IADD R24, R24, 0x1, -R22 ;  /* 0x000000011818b824 */ /* 0x000fe400078e0a16 */
[----:B0-----:R-:W-:Y:S01]  /*13e0*/  IMAD.MOV.U32 R2, RZ, RZ, R28 ;  /* 0x000000ffff027224 */ /* 0x001fe200078e001c */
[----:B------:R-:W-:-:S03]  /*13f0*/  ISETP.GE.AND P3, PT, R21, RZ, PT ;  /* 0x000000ff1500720c */ /* 0x000fc60003f66270 */
[----:B------:R-:W-:Y:S01]  /*1400*/  @!P4 IMAD.MOV R2, RZ, RZ, -R2 ;  /* 0x000000ffff02c224 */ /* 0x000fe200078e0a02 */
[----:B------:R-:W-:Y:S01]  /*1410*/  LOP3.LUT R29, R29, 0x3f, RZ, 0xc0, !PT ;  /* 0x0000003f1d1d7812 */ /* 0x000fe200078ec0ff */
[----:B------:R-:W-:Y:S01]  /*1420*/  @!P0 IMAD.IADD R23, R23, 0x1, -R22 ;  /* 0x0000000117178824 */ /* 0x000fe200078e0a16 */
[----:B------:R-:W-:Y:S01]  /*1430*/  LOP3.LUT R0, R3, R0, RZ, 0x3c, !PT ;  /* 0x0000000003007212 */ /* 0x000fe200078e3cff */
[----:B------:R-:W-:Y:S01]  /*1440*/  IMAD.MOV.U32 R16, RZ, RZ, R27 ;  /* 0x000000ffff107224 */ /* 0x000fe200078e001b */
[----:B------:R-:W-:Y:S01]  /*1450*/  LOP3.LUT R3, R29, 0x40, RZ, 0xfc, !PT ;  /* 0x000000401d037812 */ /* 0x000fe200078efcff */
[----:B------:R-:W-:Y:S02]  /*1460*/  IMAD.MOV.U32 R19, RZ, RZ, R26 ;  /* 0x000000ffff137224 */ /* 0x000fe400078e001a */
[----:B------:R-:W-:Y:S02]  /*1470*/  IMAD.MOV.U32 R20, RZ, RZ, R24 ;  /* 0x000000ffff147224 */ /* 0x000fe400078e0018 */
[----:B------:R-:W-:Y:S01]  /*1480*/  IMAD.MOV.U32 R21, RZ, RZ, R23 ;  /* 0x000000ffff157224 */ /* 0x000fe200078e0017 */
[----:B------:R-:W-:Y:S01]  /*1490*/  ISETP.NE.AND P0, PT, R7, RZ, PT ;  /* 0x000000ff0700720c */ /* 0x000fe20003f05270 */
[----:B------:R-:W-:Y:S01]  /*14a0*/  @!P5 IMAD.MOV R16, RZ, RZ, -R16 ;  /* 0x000000ffff10d224 */ /* 0x000fe200078e0a10 */
[----:B------:R-:W-:Y:S01]  /*14b0*/  LOP3.LUT R28, RZ, R7, RZ, 0x33, !PT ;  /* 0x00000007ff1c7212 */ /* 0x000fe200078e33ff */
[----:B------:R-:W-:Y:S01]  /*14c0*/  @!P1 IMAD.MOV R17, RZ, RZ, -R17 ;  /* 0x000000ffff119224 */ /* 0x000fe200078e0a11 */
[----:B------:R0:W-:Y:S01]  /*14d0*/  STL [R1+0x77c], R0 ;  /* 0x00077c0001007387 */ /* 0x0001e20000100800 */
[----:B------:R-:W-:Y:S01]  /*14e0*/  @!P2 IMAD.MOV R19, RZ, RZ, -R19 ;  /* 0x000000ffff13a224 */ /* 0x000fe200078e0a13 */
[----:B------:R-:W1:Y:S01]  /*14f0*/  LDC R24, c[0x0][0x3a8] ;  /* 0x0000ea00ff187b82 */ /* 0x000e620000000800 */
[----:B------:R-:W-:-:S02]  /*1500*/  @!P3 IMAD.MOV R20, RZ, RZ, -R20 ;  /* 0x000000ffff14b224 */ /* 0x000fc400078e0a14 */
[----:B------:R-:W-:Y:S01]  /*1510*/  IMAD R3, R3, UR7, RZ ;  /* 0x0000000703037c24 */ /* 0x000fe2000f8e02ff */
[C---:B------:R-:W-:Y:S02]  /*1520*/  SEL R14, R28.reuse, R14, !P0 ;  /* 0x0000000e1c0e7207 */ /* 0x040fe40004000000 */
[----:B------:R-:W-:Y:S01]  /*1530*/  SEL R11, R28, R15, !P0 ;  /* 0x0000000f1c0b7207 */ /* 0x000fe20004000000 */
[----:B--2---:R-:W-:Y:S01]  /*1540*/  IMAD R23, R8, UR10, RZ ;  /* 0x0000000a08177c24 */ /* 0x004fe2000f8e02ff */
[C---:B------:R-:W-:Y:S02]  /*1550*/  SEL R13, R28.reuse, R13, !P0 ;  /* 0x0000000d1c0d7207 */ /* 0x040fe40004000000 */
[C---:B------:R-:W-:Y:S02]  /*1560*/  SEL R12, R28.reuse, R12, !P0 ;  /* 0x0000000c1c0c7207 */ /* 0x040fe40004000000 */
[C---:B------:R-:W-:Y:S02]  /*1570*/  SEL R10, R28.reuse, R10, !P0 ;  /* 0x0000000a1c0a7207 */ /* 0x040fe40004000000 */
[----:B------:R-:W-:-:S02]  /*1580*/  SEL R22, R28, R5, !P0 ;  /* 0x000000051c167207 */ /* 0x000fc40004000000 */
[C---:B------:R-:W-:Y:S02]  /*1590*/  SEL R7, R28.reuse, R4, !P0 ;  /* 0x000000041c077207 */ /* 0x040fe40004000000 */
[C---:B------:R-:W-:Y:S02]  /*15a0*/  SEL R6, R28.reuse, R6, !P0 ;  /* 0x000000061c067207 */ /* 0x040fe40004000000 */
[C---:B------:R-:W-:Y:S02]  /*15b0*/  SEL R9, R28.reuse, R9, !P0 ;  /* 0x000000091c097207 */ /* 0x040fe40004000000 */
[C---:B------:R-:W-:Y:S02]  /*15c0*/  SEL R15, R28.reuse, R2, !P0 ;  /* 0x000000021c0f7207 */ /* 0x040fe40004000000 */
[C---:B------:R-:W-:Y:S02]  /*15d0*/  SEL R16, R28.reuse, R16, !P0 ;  /* 0x000000101c107207 */ /* 0x040fe40004000000 */
[----:B------:R-:W-:-:S02]  /*15e0*/  SEL R17, R28, R17, !P0 ;  /* 0x000000111c117207 */ /* 0x000fc40004000000 */
[C---:B------:R-:W-:Y:S02]  /*15f0*/  SEL R19, R28.reuse, R19, !P0 ;  /* 0x000000131c137207 */ /* 0x040fe40004000000 */
[----:B------:R-:W-:Y:S01]  /*1600*/  SEL R20, R28, R20, !P0 ;  /* 0x000000141c147207 */ /* 0x000fe20004000000 */
[----:B------:R-:W-:Y:S02]  /*1610*/  IMAD R29, R29, UR7, RZ ;  /* 0x000000071d1d7c24 */ /* 0x000fe4000f8e02ff */
[----:B-----5:R-:W-:-:S03]  /*1620*/  IMAD R14, R14, UR11, RZ ;  /* 0x0000000b0e0e7c24 */ /* 0x020fc6000f8e02ff */
[----:B---3--:R-:W-:Y:S01]  /*1630*/  IADD3 R4, P1, PT, R29, UR14, RZ ;  /* 0x0000000e1d047c10 */ /* 0x008fe2000ff3e0ff */
[----:B------:R-:W-:-:S03]  /*1640*/  IMAD R13, R13, UR11, RZ ;  /* 0x0000000b0d0d7c24 */ /* 0x000fc6000f8e02ff */
[----:B------:R-:W-:Y:S01]  /*1650*/  LEA.HI.X.SX32 R2, R29, UR15, 0x1, P1 ;  /* 0x0000000f1d027c11 */ /* 0x000fe200088f0eff */
[----:B------:R-:W-:Y:S02]  /*1660*/  IMAD R12, R12, UR11, RZ ;  /* 0x0000000b0c0c7c24 */ /* 0x000fe4000f8e02ff */
[----:B------:R-:W-:Y:S02]  /*1670*/  IMAD R8, R22, UR11, RZ ;  /* 0x0000000b16087c24 */ /* 0x000fe4000f8e02ff */
[----:B------:R-:W-:Y:S01]  /*1680*/  IMAD R22, R17, UR11, RZ ;  /* 0x0000000b11167c24 */ /* 0x000fe2000f8e02ff */
[----:B------:R-:W-:Y:S01]  /*1690*/  SHF.R.S32.HI R17, RZ, 0x1f, R14 ;  /* 0x0000001fff117819 */ /* 0x000fe2000001140e */
[----:B------:R-:W-:Y:S02]  /*16a0*/  IMAD R11, R11, UR11, RZ ;  /* 0x0000000b0b0b7c24 */ /* 0x000fe4000f8e02ff */
[----:B------:R-:W-:Y:S02]  /*16b0*/  IMAD R10, R10, UR11, RZ ;  /* 0x0000000b0a0a7c24 */ /* 0x000fe4000f8e02ff */
[----:B------:R-:W-:-:S02]  /*16c0*/  IMAD R7, R7, UR11, RZ ;  /* 0x0000000b07077c24 */ /* 0x000fc4000f8e02ff */
[----:B------:R-:W-:Y:S02]  /*16d0*/  IMAD R6, R6, UR11, RZ ;  /* 0x0000000b06067c24 */ /* 0x000fe4000f8e02ff */
[----:B------:R-:W-:Y:S02]  /*16e0*/  IMAD R9, R9, UR11, RZ ;  /* 0x0000000b09097c24 */ /* 0x000fe4000f8e02ff */
[----:B------:R-:W-:Y:S02]  /*16f0*/  IMAD R15, R15, UR11, RZ ;  /* 0x0000000b0f0f7c24 */ /* 0x000fe4000f8e02ff */
[----:B------:R-:W-:Y:S02]  /*1700*/  IMAD R16, R16, UR11, RZ ;  /* 0x0000000b10107c24 */ /* 0x000fe4000f8e02ff */
[----:B------:R-:W-:Y:S02]  /*1710*/  IMAD R19, R19, UR11, RZ ;  /* 0x0000000b13137c24 */ /* 0x000fe4000f8e02ff */
[----:B------:R-:W-:Y:S01]  /*1720*/  IMAD R20, R20, UR11, RZ ;  /* 0x0000000b14147c24 */ /* 0x000fe2000f8e02ff */
[----:B----4-:R-:W-:Y:S01]  /*1730*/  ISETP.GE.AND P4, PT, R18, RZ, PT ;  /* 0x000000ff1200720c */ /* 0x010fe20003f86270 */
[----:B------:R-:W-:-:S04]  /*1740*/  IMAD.MOV.U32 R18, RZ, RZ, R25 ;  /* 0x000000ffff127224 */ /* 0x000fc800078e0019 */
[----:B------:R-:W-:-:S08]  /*1750*/  @!P6 IMAD.MOV R18, RZ, RZ, -R18 ;  /* 0x000000ffff12e224 */ /* 0x000fd000078e0a12 */
[----:B------:R-:W-:Y:S01]  /*1760*/  @!P4 IMAD.MOV R21, RZ, RZ, -R21 ;  /* 0x000000ffff15c224 */ /* 0x000fe200078e0a15 */
[----:B------:R-:W-:-:S04]  /*1770*/  SEL R18, R28, R18, !P0 ;  /* 0x000000121c127207 */ /* 0x000fc80004000000 */
[----:B------:R-:W-:Y:S02]  /*1780*/  SEL R21, R28, R21, !P0 ;  /* 0x000000151c157207 */ /* 0x000fe40004000000 */
[----:B------:R-:W-:-:S04]  /*1790*/  IADD3 R5, P0, PT, R3, UR14, RZ ;  /* 0x0000000e03057c10 */ /* 0x000fc8000ff1e0ff */
[----:B------:R-:W-:Y:S02]  /*17a0*/  LEA.HI.X.SX32 R3, R3, UR15, 0x1, P0 ;  /* 0x0000000f03037c11 */ /* 0x000fe400080f0eff */
[----:B------:R-:W-:Y:S02]  /*17b0*/  IADD3 R25, P0, PT, R23, UR12, RZ ;  /* 0x0000000c17197c10 */ /* 0x000fe4000ff1e0ff */
[----:B0-----:R-:W-:-:S03]  /*17c0*/  IADD3 R0, P6, PT, R14, R5, RZ ;  /* 0x000000050e007210 */ /* 0x001fc60007fde0ff */
[----:B------:R0:W-:Y:S04]  /*17d0*/  STL [R1+0x94], R25 ;  /* 0x0000941901007387 */ /* 0x0001e80000100800 */
[----:B------:R2:W-:Y:S01]  /*17e0*/  STL [R1+0x274], R0 ;  /* 0x0002740001007387 */ /* 0x0005e20000100800 */
[----:B0-----:R-:W-:Y:S02]  /*17f0*/  IADD3 R25, P1, PT, R14, R4, RZ ;  /* 0x000000040e197210 */ /* 0x001fe40007f3e0ff */
[----:B--2---:R-:W-:-:S03]  /*1800*/  IADD3 R0, P2, PT, R13, R5, RZ ;  /* 0x000000050d007210 */ /* 0x004fc60007f5e0ff */
[----:B------:R0:W-:Y:S04]  /*1810*/  STL [R1+0x27c], R25 ;  /* 0x00027c1901007387 */ /* 0x0001e80000100800 */
[----:B------:R2:W-:Y:S01]  /*1820*/  STL [R1+0x284], R0 ;  /* 0x0002840001007387 */ /* 0x0005e20000100800 */
[----:B0-----:R-:W-:Y:S02]  /*1830*/  IADD3 R25, P3, PT, R13, R4, RZ ;  /* 0x000000040d197210 */ /* 0x001fe40007f7e0ff */
[----:B--2---:R-:W-:-:S03]  /*1840*/  IADD3 R0, P4, PT, R12, R5, RZ ;  /* 0x000000050c007210 */ /* 0x004fc60007f9e0ff */
[----:B------:R0:W-:Y:S04]  /*1850*/  STL [R1+0x28c], R25 ;  /* 0x00028c1901007387 */ /* 0x0001e80000100800 */
[----:B------:R2:W-:Y:S01]  /*1860*/  STL [R1+0x294], R0 ;  /* 0x0002940001007387 */ /* 0x0005e20000100800 */
[----:B0-----:R-:W-:Y:S01]  /*1870*/  IADD3 R25, P5, PT, R12, R4, RZ ;  /* 0x000000040c197210 */ /* 0x001fe20007fbe0ff */
[----:B--2---:R-:W-:-:S04]  /*1880*/  IMAD.X R0, R17, 0x1, R3, P6 ;  /* 0x0000000111007824 */ /* 0x004fc800030e0603 */
[----:B------:R0:W-:Y:S01]  /*1890*/  STL [R1+0x29c], R25 ;  /* 0x00029c1901007387 */ /* 0x0001e20000100800 */
[----:B------:R-:W-:Y:S01]  /*18a0*/  SHF.R.S32.HI R14, RZ, 0x1f, R13 ;  /* 0x0000001fff0e7819 */ /* 0x000fe2000001140d */
[----:B------:R-:W-:Y:S02]  /*18b0*/  IMAD.X R17, R17, 0x1, R2, P1 ;  /* 0x0000000111117824 */ /* 0x000fe400008e0602 */
[----:B------:R2:W-:Y:S01]  /*18c0*/  STL [R1+0x270], R0 ;  /* 0x0002700001007387 */ /* 0x0005e20000100800 */
[C---:B0-----:R-:W-:Y:S02]  /*18d0*/  IADD3 R25, P6, PT, R11.reuse, R5, RZ ;  /* 0x000000050b197210 */ /* 0x041fe40007fde0ff */
[----:B--2---:R-:W-:-:S03]  /*18e0*/  IADD3 R0, P1, PT, R11, R4, RZ ;  /* 0x000000040b007210 */ /* 0x004fc60007f3e0ff */
[----:B------:R0:W-:Y:S01]  /*18f0*/  STL [R1+0x2a4], R25 ;  /* 0x0002a41901007387 */ /* 0x0001e20000100800 */
[----:B------:R-:W-:-:S03]  /*1900*/  SHF.R.S32.HI R13, RZ, 0x1f, R12 ;  /* 0x0000001fff0d7819 */ /* 0x000fc6000001140c */
[----:B------:R2:W-:Y:S04]  /*1910*/  STL [R1+0x278], R17 ;  /* 0x0002781101007387 */ /* 0x0005e80000100800 */
[----:B------:R3:W-:Y:S01]  /*1920*/  STL [R1+0x2ac], R0 ;  /* 0x0002ac0001007387 */ /* 0x0007e20000100800 */
[----:B0-----:R-:W-:Y:S01]  /*1930*/  IMAD.X R25, R14, 0x1, R3, P2 ;  /* 0x000000010e197824 */ /* 0x001fe200010e0603 */
[----:B--2---:R-:W-:-:S04]  /*1940*/  IADD3 R17, P2, PT, R10, R5, RZ ;  /* 0x000000050a117210 */ /* 0x004fc80007f5e0ff */
[----:B------:R-:W-:Y:S01]  /*1950*/  STL [R1+0x280], R25 ;  /* 0x0002801901007387 */ /* 0x000fe20000100800 */
[----:B---3--:R-:W-:Y:S01]  /*1960*/  IMAD.X R0, R14, 0x1, R2, P3 ;  /* 0x000000010e007824 */ /* 0x008fe200018e0602 */
[----:B------:R-:W-:Y:S02]  /*1970*/  IADD3 R14, P3, PT, R10, R4, RZ ;  /* 0x000000040a0e7210 */ /* 0x000fe40007f7e0ff */
[----:B------:R-:W-:Y:S04]  /*1980*/  STL [R1+0x74c], R17 ;  /* 0x00074c1101007387 */ /* 0x000fe80000100800 */
[----:B------:R0:W-:Y:S01]  /*1990*/  STL [R1+0x288], R0 ;  /* 0x0002880001007387 */ /* 0x0001e20000100800 */
[----:B------:R-:W-:-:S03]  /*19a0*/  SHF.R.S32.HI R12, RZ, 0x1f, R11 ;  /* 0x0000001fff0c7819 */ /* 0x000fc6000001140b */
[----:B------:R2:W-:Y:S01]  /*19b0*/  STL [R1+0x758], R14 ;  /* 0x0007580e01007387 */ /* 0x0005e20000100800 */
[C---:B0-----:R-:W-:Y:S02]  /*19c0*/  IMAD.X R0, R13.reuse, 0x1, R3, P4 ;  /* 0x000000010d007824 */ /* 0x041fe400020e0603 */
[----:B------:R-:W-:Y:S01]  /*19d0*/  IMAD.X R13, R13, 0x1, R2, P5 ;  /* 0x000000010d0d7824 */ /* 0x000fe200028e0602 */
[C---:B--2---:R-:W-:Y:S02]  /*19e0*/  IADD3 R14, P4, PT, R8.reuse, R5, RZ ;  /* 0x00000005080e7210 */ /* 0x044fe40007f9e0ff */
[----:B------:R0:W-:Y:S04]  /*19f0*/  STL [R1+0x290], R0 ;  /* 0x0002900001007387 */ /* 0x0001e80000100800 */
[----:B------:R2:W-:Y:S01]  /*1a00*/  STL [R1+0x764], R14 ;  /* 0x0007640e01007387 */ /* 0x0005e20000100800 */
[----:B0-----:R-:W-:-:S03]  /*1a10*/  IADD3 R0, P5, PT, R8, R4, RZ ;  /* 0x0000000408007210 */ /* 0x001fc60007fbe0ff */
[----:B------:R0:W-:Y:S01]  /*1a20*/  STL [R1+0x298], R13 ;  /* 0x0002980d01007387 */ /* 0x0001e20000100800 */
[----:B--2---:R-:W-:-:S03]  /*1a30*/  IMAD.X R14, R12, 0x1, R3, P6 ;  /* 0x000000010c0e7824 */ /* 0x004fc600030e0603 */
[----:B------:R2:W-:Y:S01]  /*1a40*/  STL [R1+0x75c], R0 ;  /* 0x00075c0001007387 */ /* 0x0005e20000100800 */
[----:B------:R-:W-:Y:S02]  /*1a50*/  SHF.R.S32.HI R11, RZ, 0x1f, R10 ;  /* 0x0000001fff0b7819 */ /* 0x000fe4000001140a */
[C---:B0-----:R-:W-:Y:S01]  /*1a60*/  IADD3 R13, P6, PT, R7.reuse, R5, RZ ;  /* 0x00000005070d7210 */ /* 0x041fe20007fde0ff */
[----:B------:R-:W-:Y:S01]  /*1a70*/  STL [R1+0x2a0], R14 ;  /* 0x0002a00e01007387 */ /* 0x000fe20000100800 */
[----:B--2---:R-:W-:Y:S01]  /*1a80*/  IMAD.X R0, R12, 0x1, R2, P1 ;  /* 0x000000010c007824 */ /* 0x004fe200008e0602 */
        /* <DEDUP_REMOVED lines=23> */
[C---:B0-----:R-:W-:Y:S01]  /*1c00*/  IMAD.X R0, R8.reuse, 0x1, R3, P6 ;  /* 0x0000000108007824 */ /* 0x041fe200030e0603 */
[----:B------:R-:W-:Y:S01]  /*1c10*/  IADD3 R11, P6, PT, R15, R5, RZ ;  /* 0x000000050f0b7210 */ /* 0x000fe20007fde0ff */
[----:B--2---:R-:W-:-:S03]  /*1c20*/  IMAD.X R10, R8, 0x1, R2, P1 ;  /* 0x00000001080a7824 */ /* 0x004fc600008e0602 */
[----:B------:R0:W-:Y:S04]  /*1c30*/  STL [R1+0x2bc], R0 ;  /* 0x0002bc0001007387 */ /* 0x0001e80000100800 */
[----:B------:R-:W-:Y:S01]  /*1c40*/  STL [R1+0x73c], R11 ;  /* 0x00073c0b01007387 */ /* 0x000fe20000100800 */
[----:B0-----:R-:W-:-:S03]  /*1c50*/  IADD3 R0, P1, PT, R15, R4, RZ ;  /* 0x000000040f007210 */ /* 0x001fc60007f3e0ff */
[----:B------:R0:W-:Y:S01]  /*1c60*/  STL [R1+0x2c0], R10 ;  /* 0x0002c00a01007387 */ /* 0x0001e20000100800 */
[----:B------:R-:W-:-:S03]  /*1c70*/  SHF.R.S32.HI R6, RZ, 0x1f, R9 ;  /* 0x0000001fff067819 */ /* 0x000fc60000011409 */
[----:B------:R2:W-:Y:S01]  /*1c80*/  STL [R1+0x730], R0 ;  /* 0x0007300001007387 */ /* 0x0005e20000100800 */
[C---:B0-----:R-:W-:Y:S01]  /*1c90*/  IMAD.X R10, R7.reuse, 0x1, R3, P2 ;  /* 0x00000001070a7824 */ /* 0x041fe200010e0603 */
[----:B------:R-:W-:Y:S01]  /*1ca0*/  IADD3 R11, P2, PT, R16, R5, RZ ;  /* 0x00000005100b7210 */ /* 0x000fe20007f5e0ff */
[----:B--2---:R-:W-:-:S03]  /*1cb0*/  IMAD.X R0, R7, 0x1, R2, P3 ;  /* 0x0000000107007824 */ /* 0x004fc600018e0602 */
[----:B------:R0:W-:Y:S04]  /*1cc0*/  STL [R1+0x72c], R10 ;  /* 0x00072c0a01007387 */ /* 0x0001e80000100800 */
[----:B------:R-:W-:Y:S04]  /*1cd0*/  STL [R1+0x734], R11 ;  /* 0x0007340b01007387 */ /* 0x000fe80000100800 */
[----:B------:R2:W-:Y:S01]  /*1ce0*/  STL [R1+0x2c4], R0 ;  /* 0x0002c40001007387 */ /* 0x0005e20000100800 */
[----:B0-----:R-:W-:Y:S01]  /*1cf0*/  IADD3 R10, P3, PT, R16, R4, RZ ;  /* 0x00000004100a7210 */ /* 0x001fe20007f7e0ff */
[----:B------:R-:W-:Y:S01]  /*1d00*/  IMAD R18, R18, UR11, RZ ;  /* 0x0000000b12127c24 */ /* 0x000fe2000f8e02ff */
[----:B------:R-:W-:-:S03]  /*1d10*/  SHF.R.S32.HI R9, RZ, 0x1f, R15 ;  /* 0x0000001fff097819 */ /* 0x000fc6000001140f */
[----:B------:R0:W-:Y:S01]  /*1d20*/  STL [R1+0x724], R10 ;  /* 0x0007240a01007387 */ /* 0x0001e20000100800 */
[----:B--2---:R-:W-:Y:S01]  /*1d30*/  IMAD.X R0, R6, 0x1, R3, P4 ;  /* 0x0000000106007824 */ /* 0x004fe200020e0603 */
[----:B------:R-:W-:-:S04]  /*1d40*/  IADD3 R11, P4, PT, R22, R5, RZ ;  /* 0x00000005160b7210 */ /* 0x000fc80007f9e0ff */
[----:B------:R2:W-:Y:S01]  /*1d50*/  STL [R1+0x720], R0 ;  /* 0x0007200001007387 */ /* 0x0005e20000100800 */
[----:B0-----:R-:W-:-:S03]  /*1d60*/  IMAD.X R10, R6, 0x1, R2, P5 ;  /* 0x00000001060a7824 */ /* 0x001fc600028e0602 */
[----:B------:R-:W-:Y:S01]  /*1d70*/  STL [R1+0x728], R11 ;  /* 0x0007280b01007387 */ /* 0x000fe20000100800 */
[----:B--2---:R-:W-:-:S03]  /*1d80*/  IADD3 R0, P5, PT, R22, R4, RZ ;  /* 0x0000000416007210 */ /* 0x004fc60007fbe0ff */
        /* <DEDUP_REMOVED lines=9> */
[----:B0-----:R-:W-:Y:S02]  /*1e20*/  IADD3 R10, P1, PT, R18, R4, RZ ;  /* 0x00000004120a7210 */ /* 0x001fe40007f3e0ff */
[----:B------:R-:W-:Y:S01]  /*1e30*/  SHF.R.S32.HI R7, RZ, 0x1f, R22 ;  /* 0x0000001fff077819 */ /* 0x000fe20000011416 */
[----:B--2---:R-:W-:-:S02]  /*1e40*/  IMAD.X R0, R8, 0x1, R3, P2 ;  /* 0x0000000108007824 */ /* 0x004fc400010e0603 */
[----:B------:R0:W-:Y:S01]  /*1e50*/  STL [R1+0x70c], R10 ;  /* 0x00070c0a01007387 */ /* 0x0001e20000100800 */
[----:B------:R-:W-:-:S03]  /*1e60*/  IADD3 R11, P2, PT, R19, R5, RZ ;  /* 0x00000005130b7210 */ /* 0x000fc60007f5e0ff */
        /* <DEDUP_REMOVED lines=8> */
[----:B--2---:R-:W-:Y:S01]  /*1ef0*/  IADD3 R0, P4, PT, R20, R5, RZ ;  /* 0x0000000514007210 */ /* 0x004fe20007f9e0ff */
[----:B------:R-:W-:-:S03]  /*1f00*/  IMAD.X R7, R7, 0x1, R2, P5 ;  /* 0x0000000107077824 */ /* 0x000fc600028e0602 */
[----:B------:R0:W-:Y:S01]  /*1f10*/  STL [R1+0x6f8], R10 ;  /* 0x0006f80a01007387 */ /* 0x0001e20000100800 */
[----:B------:R-:W-:-:S03]  /*1f20*/  IMAD R21, R21, UR11, RZ ;  /* 0x0000000b15157c24 */ /* 0x000fc6000f8e02ff */
[----:B------:R2:W-:Y:S01]  /*1f30*/  STL [R1+0x718], R0 ;  /* 0x0007180001007387 */ /* 0x0005e20000100800 */
[----:B0-----:R-:W-:-:S03]  /*1f40*/  IADD3 R10, P5, PT, R20, R4, RZ ;  /* 0x00000004140a7210 */ /* 0x001fc60007fbe0ff */
[----:B------:R0:W-:Y:S01]  /*1f50*/  STL [R1+0x6fc], R7 ;  /* 0x0006fc0701007387 */ /* 0x0001e20000100800 */
[----:B--2---:R-:W-:-:S03]  /*1f60*/  IMAD.X R0, R6, 0x1, R3, P6 ;  /* 0x0000000106007824 */ /* 0x004fc600030e0603 */
[----:B------:R-:W-:Y:S01]  /*1f70*/  STL [R1+0x71c], R10 ;  /* 0x00071c0a01007387 */ /* 0x000fe20000100800 */
[----:B------:R-:W-:-:S03]  /*1f80*/  SHF.R.S32.HI R9, RZ, 0x1f, R19 ;  /* 0x0000001fff097819 */ /* 0x000fc60000011413 */
[----:B------:R2:W-:Y:S01]  /*1f90*/  STL [R1+0x704], R0 ;  /* 0x0007040001007387 */ /* 0x0005e20000100800 */
[----:B0-----:R-:W-:Y:S01]  /*1fa0*/  IADD3 R7, P6, PT, R21, R5, RZ ;  /* 0x0000000515077210 */ /* 0x001fe20007fde0ff */
[----:B------:R-:W-:Y:S01]  /*1fb0*/  IMAD.X R5, R6, 0x1, R2, P1 ;  /* 0x0000000106057824 */ /* 0x000fe200008e0602 */
[----:B------:R-:W-:-:S03]  /*1fc0*/  SHF.R.S32.HI R8, RZ, 0x1f, R20 ;  /* 0x0000001fff087819 */ /* 0x000fc60000011414 */
[----:B------:R-:W-:Y:S01]  /*1fd0*/  STL [R1+0x6e4], R7 ;  /* 0x0006e40701007387 */ /* 0x000fe20000100800 */
[----:B--2---:R-:W-:-:S03]  /*1fe0*/  IADD3 R0, P1, PT, R21, R4, RZ ;  /* 0x0000000415007210 */ /* 0x004fc60007f3e0ff */
[----:B------:R0:W-:Y:S01]  /*1ff0*/  STL [R1+0x2cc], R5 ;  /* 0x0002cc0501007387 */ /* 0x0001e20000100800 */
[----:B------:R-:W-:-:S03]  /*2000*/  SHF.R.S32.HI R4, RZ, 0x1f, R21 ;  /* 0x0000001fff047819 */ /* 0x000fc60000011415 */
[----:B------:R2:W-:Y:S01]  /*2010*/  STL [R1+0x6e0], R0 ;  /* 0x0006e00001007387 */ /* 0x0005e20000100800 */
[--C-:B------:R-:W-:Y:S02]  /*2020*/  IMAD.X R6, R8, 0x1, R3.reuse, P4 ;  /* 0x0000000108067824 */ /* 0x100fe400020e0603 */
[C---:B0-----:R-:W-:Y:S02]  /*2030*/  IMAD.X R5, R9.reuse, 0x1, R3, P2 ;  /* 0x0000000109057824 */ /* 0x041fe400010e0603 */
[----:B--2---:R-:W-:-:S03]  /*2040*/  IMAD.X R0, R9, 0x1, R2, P3 ;  /* 0x0000000109007824 */ /* 0x004fc600018e0602 */
[----:B------:R0:W-:Y:S04]  /*2050*/  STL [R1+0x2d0], R5 ;  /* 0x0002d00501007387 */ /* 0x0001e80000100800 */
[----:B------:R2:W-:Y:S01]  /*2060*/  STL [R1+0x6d4], R0 ;  /* 0x0006d40001007387 */ /* 0x0005e20000100800 */
[----:B0-----:R-:W-:-:S03]  /*2070*/  IMAD.X R5, R8, 0x1, R2, P5 ;  /* 0x0000000108057824 */ /* 0x001fc600028e0602 */
[----:B------:R-:W-:Y:S01]  /*2080*/  STL [R1+0x6d8], R6 ;  /* 0x0006d80601007387 */ /* 0x000fe20000100800 */
[----:B--2---:R-:W-:-:S03]  /*2090*/  IMAD.X R0, R4, 0x1, R3, P6 ;  /* 0x0000000104007824 */ /* 0x004fc600030e0603 */
[----:B------:R-:W-:Y:S01]  /*20a0*/  STL [R1+0x6dc], R5 ;  /* 0x0006dc0501007387 */ /* 0x000fe20000100800 */
[----:B------:R-:W-:-:S03]  /*20b0*/  IMAD.X R2, R4, 0x1, R2, P1 ;  /* 0x0000000104027824 */ /* 0x000fc600008e0602 */
[----:B------:R0:W-:Y:S04]  /*20c0*/  STL [R1+0x2d4], R0 ;  /* 0x0002d40001007387 */ /* 0x0001e80000100800 */
[----:B------:R1:W-:Y:S01]  /*20d0*/  STL [R1+0x2d8], R2 ;  /* 0x0002d80201007387 */ /* 0x0003e20000100800 */
[----:B0-----:R-:W-:-:S05]  /*20e0*/  LEA.HI.X.SX32 R0, R23, UR13, 0x1, P0 ;  /* 0x0000000d17007c11 */ /* 0x001fca00080f0eff */
[----:B------:R-:W-:Y:S04]  /*20f0*/  STL [R1+0x90], R0 ;  /* 0x0000900001007387 */ /* 0x000fe80000100800 */
[----:B------:R-:W2:Y:S01]  /*2100*/  LDL R11, [R1+0x94] ;  /* 0x00009400010b7983 */ /* 0x000ea20000100800 */
[C---:B-1----:R-:W-:Y:S02]  /*2110*/  IMAD R2, R24.reuse, 0x7f, RZ ;  /* 0x0000007f18027824 */ /* 0x042fe400078e02ff */
[C---:B------:R-:W-:Y:S02]  /*2120*/  IMAD R3, R24.reuse, 0x7e, RZ ;  /* 0x0000007e18037824 */ /* 0x040fe400078e02ff */
[C---:B------:R-:W-:Y:S02]  /*2130*/  IMAD R4, R24.reuse, 0x7d, RZ ;  /* 0x0000007d18047824 */ /* 0x040fe400078e02ff */
[----:B------:R-:W-:-:S02]  /*2140*/  IMAD R5, R24, 0x7c, RZ ;  /* 0x0000007c18057824 */ /* 0x000fc400078e02ff */
[C---:B------:R-:W-:Y:S02]  /*2150*/  IMAD R6, R24.reuse, 0x7b, RZ ;  /* 0x0000007b18067824 */ /* 0x040fe400078e02ff */
[C---:B------:R-:W-:Y:S02]  /*2160*/  IMAD R7, R24.reuse, 0x7a, RZ ;  /* 0x0000007a18077824 */ /* 0x040fe400078e02ff */
[----:B------:R-:W-:Y:S01]  /*2170*/  IMAD R8, R24, 0x79, RZ ;  /* 0x0000007918087824 */ /* 0x000fe200078e02ff */
[----:B--2---:R-:W-:-:S05]  /*2180*/  IADD3 R9, P4, PT, R2, R11, RZ ;  /* 0x0000000b02097210 */ /* 0x004fca0007f9e0ff */
[----:B------:R0:W-:Y:S02]  /*2190*/  STL [R1+0x2e0], R9 ;  /* 0x0002e00901007387 */ /* 0x0001e40000100800 */
[----:B0-----:R-:W-:-:S05]  /*21a0*/  IADD3 R9, P5, PT, R3, R11, RZ ;  /* 0x0000000b03097210 */ /* 0x001fca0007fbe0ff */
        /* <DEDUP_REMOVED lines=8> */
[----:B------:R0:W-:Y:S01]  /*2230*/  STL [R1+0x308], R9 ;  /* 0x0003080901007387 */ /* 0x0001e20000100800 */
[----:B------:R-:W-:Y:S02]  /*2240*/  LEA.HI.X.SX32 R2, R2, R0, 0x1, P4 ;  /* 0x0000000002027211 */ /* 0x000fe400020f0eff */
[----:B0-----:R-:W-:-:S05]  /*2250*/  IADD3 R9, P3, PT, R8, R11, RZ ;  /* 0x0000000b08097210 */ /* 0x001fca0007f7e0ff */
[----:B------:R0:W-:Y:S01]  /*2260*/  STL [R1+0x310], R9 ;  /* 0x0003100901007387 */ /* 0x0001e20000100800 */
[----:B------:R-:W-:-:S03]  /*2270*/  LEA.HI.X.SX32 R3, R3, R0, 0x1, P5 ;  /* 0x0000000003037211 */ /* 0x000fc600028f0eff */
[----:B------:R1:W-:Y:S01]  /*2280*/  STL [R1+0x2dc], R2 ;  /* 0x0002dc0201007387 */ /* 0x0003e20000100800 */
[----:B0-----:R-:W-:-:S05]  /*2290*/  IMAD R9, R24, 0x78, RZ ;  /* 0x0000007818097824 */ /* 0x001fca00078e02ff */
[----:B-1----:R-:W-:-:S05]  /*22a0*/  IADD3 R2, P4, PT, R9, R11, RZ ;  /* 0x0000000b09027210 */ /* 0x002fca0007f9e0ff */
[----:B------:R-:W-:Y:S04]  /*22b0*/  STL [R1+0x318], R2 ;  /* 0x0003180201007387 */ /* 0x000fe80000100800 */
[----:B------:R0:W-:Y:S02]  /*22c0*/  STL [R1+0x2e4], R3 ;  /* 0x0002e40301007387 */ /* 0x0001e40000100800 */
[----:B0-----:R-:W-:Y:S02]  /*22d0*/  LEA.HI.X.SX32 R3, R4, R0, 0x1, P6 ;  /* 0x0000000004037211 */ /* 0x001fe400030f0eff */
[----:B------:R-:W2:Y:S01]  /*22e0*/  LDL R4, [R1+0x94] ;  /* 0x0000940001047983 */ /* 0x000ea20000100800 */
[----:B------:R-:W-:-:S05]  /*22f0*/  IMAD R10, R24, 0x77, RZ ;  /* 0x00000077180a7824 */ /* 0x000fca00078e02ff */
[----:B------:R-:W-:Y:S01]  /*2300*/  IADD3 R2, P5, PT, R10, R11, RZ ;  /* 0x0000000b0a027210 */ /* 0x000fe20007fbe0ff */
[C---:B------:R-:W-:Y:S02]  /*2310*/  IMAD R11, R24.reuse, 0x76, RZ ;  /* 0x00000076180b7824 */ /* 0x040fe400078e02ff */
[C---:B------:R-:W-:Y:S02]  /*2320*/  IMAD R12, R24.reuse, 0x75, RZ ;  /* 0x00000075180c7824 */ /* 0x040fe400078e02ff */
[----:B------:R2:W-:Y:S01]  /*2330*/  STL [R1+0x320], R2 ;  /* 0x0003200201007387 */ /* 0x0005e20000100800 */
[----:B------:R-:W-:Y:S01]  /*2340*/  LEA.HI.X.SX32 R5, R5, R0, 0x1, P0 ;  /* 0x0000000005057211 */ /* 0x000fe200000f0eff */
[C---:B------:R-:W-:Y:S02]  /*2350*/  IMAD R13, R24.reuse, 0x74, RZ ;  /* 0x00000074180d7824 */ /* 0x040fe400078e02ff */
[----:B------:R0:W-:Y:S01]  /*2360*/  STL [R1+0x2ec], R3 ;  /* 0x0002ec0301007387 */ /* 0x0001e20000100800 */
[----:B------:R-:W-:-:S02]  /*2370*/  IMAD R14, R24, 0x73, RZ ;  /* 0x00000073180e7824 */ /* 0x000fc400078e02ff */
[C---:B------:R-:W-:Y:S02]  /*2380*/  IMAD R15, R24.reuse, 0x72, RZ ;  /* 0x00000072180f7824 */ /* 0x040fe400078e02ff */
[C---:B------:R-:W-:Y:S02]  /*2390*/  IMAD R16, R24.reuse, 0x71, RZ ;  /* 0x0000007118107824 */ /* 0x040fe400078e02ff */
[C---:B------:R-:W-:Y:S02]  /*23a0*/  IMAD R17, R24.reuse, 0x70, RZ ;  /* 0x0000007018117824 */ /* 0x040fe400078e02ff */
[C---:B------:R-:W-:Y:S02]  /*23b0*/  IMAD R18, R24.reuse, 0x6f, RZ ;  /* 0x0000006f18127824 */ /* 0x040fe400078e02ff */
[C---:B------:R-:W-:Y:S02]  /*23c0*/  IMAD R19, R24.reuse, 0x6e, RZ ;  /* 0x0000006e18137824 */ /* 0x040fe400078e02ff */
        /* <DEDUP_REMOVED lines=8> */
[----:B------:R-:W-:Y:S01]  /*2450*/  IMAD R29, R24, 0x65, RZ ;  /* 0x00000065181d7824 */ /* 0x000fe200078e02ff */
[-C--:B--2---:R-:W-:Y:S02]  /*2460*/  IADD3 R2, P6, PT, R11, R4.reuse, RZ ;  /* 0x000000040b027210 */ /* 0x084fe40007fde0ff */
[----:B0-----:R-:W-:-:S03]  /*2470*/  IADD3 R3, P0, PT, R12, R4, RZ ;  /* 0x000000040c037210 */ /* 0x001fc60007f1e0ff */
[----:B------:R0:W-:Y:S04]  /*2480*/  STL [R1+0x328], R2 ;  /* 0x0003280201007387 */ /* 0x0001e80000100800 */
[----:B------:R1:W-:Y:S01]  /*2490*/  STL [R1+0x2f4], R5 ;  /* 0x0002f40501007387 */ /* 0x0003e20000100800 */
[----:B0-----:R-:W-:-:S03]  /*24a0*/  LEA.HI.X.SX32 R2, R6, R0, 0x1, P1 ;  /* 0x0000000006027211 */ /* 0x001fc600008f0eff */
[----:B------:R0:W-:Y:S01]  /*24b0*/  STL [R1+0x330], R3 ;  /* 0x0003300301007387 */ /* 0x0001e20000100800 */
[----:B-1----:R-:W-:-:S03]  /*24c0*/  IADD3 R5, P1, PT, R13, R4, RZ ;  /* 0x000000040d057210 */ /* 0x002fc60007f3e0ff */
[----:B------:R1:W-:Y:S01]  /*24d0*/  STL [R1+0x2fc], R2 ;  /* 0x0002fc0201007387 */ /* 0x0003e20000100800 */
[----:B0-----:R-:W-:-:S03]  /*24e0*/  LEA.HI.X.SX32 R3, R7, R0, 0x1, P2 ;  /* 0x0000000007037211 */ /* 0x001fc600010f0eff */
[----:B------:R0:W-:Y:S01]  /*24f0*/  STL [R1+0x338], R5 ;  /* 0x0003380501007387 */ /* 0x0001e20000100800 */
[----:B-1----:R-:W-:-:S03]  /*2500*/  IADD3 R2, P2, PT, R14, R4, RZ ;  /* 0x000000040e027210 */ /* 0x002fc60007f5e0ff */
[----:B------:R1:W-:Y:S04]  /*2510*/  STL [R1+0x304], R3 ;  /* 0x0003040301007387 */ /* 0x0003e80000100800 */
[----:B------:R2:W-:Y:S01]  /*2520*/  STL [R1+0x340], R2 ;  /* 0x0003400201007387 */ /* 0x0005e20000100800 */
[----:B0-----:R-:W-:Y:S02]  /*2530*/  LEA.HI.X.SX32 R5, R8, R0, 0x1, P3 ;  /* 0x0000000008057211 */ /* 0x001fe400018f0eff */
[----:B-1----:R-:W-:-:S03]  /*2540*/  IADD3 R3, P3, PT, R15, R4, RZ ;  /* 0x000000040f037210 */ /* 0x002fc60007f7e0ff */
[----:B------:R0:W-:Y:S01]  /*2550*/  STL [R1+0x30c], R5 ;  /* 0x00030c0501007387 */ /* 0x0001e20000100800 */
[----:B--2---:R-:W-:-:S03]  /*2560*/  LEA.HI.X.SX32 R2, R9, R0, 0x1, P4 ;  /* 0x0000000009027211 */ /* 0x004fc600020f0eff */
[----:B------:R1:W-:Y:S04]  /*2570*/  STL [R1+0x348], R3 ;  /* 0x0003480301007387 */ /* 0x0003e80000100800 */
[----:B------:R2:W-:Y:S01]  /*2580*/  STL [R1+0x314], R2 ;  /* 0x0003140201007387 */ /* 0x0005e20000100800 */
[----:B0-----:R-:W-:Y:S02]  /*2590*/  IADD3 R5, P4, PT, R16, R4, RZ ;  /* 0x0000000410057210 */ /* 0x001fe40007f9e0ff */
[----:B-1----:R-:W-:-:S03]  /*25a0*/  LEA.HI.X.SX32 R3, R10, R0, 0x1, P5 ;  /* 0x000000000a037211 */ /* 0x002fc600028f0eff */
[----:B------:R0:W-:Y:S01]  /*25b0*/  STL [R1+0x350], R5 ;  /* 0x0003500501007387 */ /* 0x0001e20000100800 */
[----:B--2---:R-:W-:-:S03]  /*25c0*/  IADD3 R2, P5, PT, R17, R4, RZ ;  /* 0x0000000411027210 */ /* 0x004fc60007fbe0ff */
        /* <DEDUP_REMOVED lines=40> */
[----:B------:R-:W-:Y:S01]  /*2850*/  STL [R1+0x36c], R5 ;  /* 0x00036c0501007387 */ /* 0x000fe20000100800 */
[----:B--2---:R-:W-:-:S03]  /*2860*/  LEA.HI.X.SX32 R2, R21, R0, 0x1, P2 ;  /* 0x0000000015027211 */ /* 0x004fc600010f0eff */
[----:B------:R0:W-:Y:S01]  /*2870*/  STL [R1+0x3a8], R3 ;  /* 0x0003a80301007387 */ /* 0x0001e20000100800 */
[----:B------:R-:W-:-:S03]  /*2880*/  IMAD R10, R24, 0x64, RZ ;  /* 0x00000064180a7824 */ /* 0x000fc600078e02ff */
[----:B------:R1:W-:Y:S01]  /*2890*/  STL [R1+0x374], R2 ;  /* 0x0003740201007387 */ /* 0x0003e20000100800 */
[----:B0-----:R-:W-:Y:S02]  /*28a0*/  IADD3 R3, P2, PT, R29, R4, RZ ;  /* 0x000000041d037210 */ /* 0x001fe40007f5e0ff */
[----:B-1----:R-:W-:-:S03]  /*28b0*/  LEA.HI.X.SX32 R2, R22, R0, 0x1, P3 ;  /* 0x0000000016027211 */ /* 0x002fc600018f0eff */
[----:B------:R0:W-:Y:S01]  /*28c0*/  STL [R1+0x3b0], R3 ;  /* 0x0003b00301007387 */ /* 0x0001e20000100800 */
[----:B------:R-:W-:-:S03]  /*28d0*/  IMAD R9, R24, 0x63, RZ ;  /* 0x0000006318097824 */ /* 0x000fc600078e02ff */
[----:B------:R1:W-:Y:S01]  /*28e0*/  STL [R1+0x37c], R2 ;  /* 0x00037c0201007387 */ /* 0x0003e20000100800 */
[----:B0-----:R-:W-:Y:S02]  /*28f0*/  IADD3 R3, P3, PT, R10, R4, RZ ;  /* 0x000000040a037210 */ /* 0x001fe40007f7e0ff */
[----:B-1----:R-:W-:-:S03]  /*2900*/  LEA.HI.X.SX32 R2, R23, R0, 0x1, P4 ;  /* 0x0000000017027211 */ /* 0x002fc600020f0eff */
[----:B------:R-:W-:Y:S01]  /*2910*/  STL [R1+0x3b8], R3 ;  /* 0x0003b80301007387 */ /* 0x000fe20000100800 */
[----:B------:R-:W-:Y:S01]  /*2920*/  IADD3 R5, P4, PT, R9, R4, RZ ;  /* 0x0000000409057210 */ /* 0x000fe20007f9e0ff */
[C---:B------:R-:W-:Y:S02]  /*2930*/  IMAD R8, R24.reuse, 0x62, RZ ;  /* 0x0000006218087824 */ /* 0x040fe400078e02ff */
[----:B------:R0:W-:Y:S04]  /*2940*/  STL [R1+0x384], R2 ;  /* 0x0003840201007387 */ /* 0x0001e80000100800 */
[----:B------:R1:W-:Y:S01]  /*2950*/  STL [R1+0x3c0], R5 ;  /* 0x0003c00501007387 */ /* 0x0003e20000100800 */
[----:B0-----:R-:W-:Y:S01]  /*2960*/  LEA.HI.X.SX32 R2, R25, R0, 0x1, P5 ;  /* 0x0000000019027211 */ /* 0x001fe200028f0eff */
[----:B------:R-:W-:Y:S01]  /*2970*/  IMAD R3, R24, 0x61, RZ ;  /* 0x0000006118037824 */ /* 0x000fe200078e02ff */
[----:B------:R-:W-:-:S03]  /*2980*/  IADD3 R6, P5, PT, R8, R4, RZ ;  /* 0x0000000408067210 */ /* 0x000fc60007fbe0ff */
[----:B------:R0:W-:Y:S01]  /*2990*/  STL [R1+0x38c], R2 ;  /* 0x00038c0201007387 */ /* 0x0001e20000100800 */
[----:B-1----:R-:W-:-:S03]  /*29a0*/  IMAD R5, R24, 0x60, RZ ;  /* 0x0000006018057824 */ /* 0x002fc600078e02ff */
[----:B------:R1:W-:Y:S01]  /*29b0*/  STL [R1+0x3c8], R6 ;  /* 0x0003c80601007387 */ /* 0x0003e20000100800 */
[----:B0-----:R-:W-:Y:S01]  /*29c0*/  LEA.HI.X.SX32 R2, R26, R0, 0x1, P6 ;  /* 0x000000001a027211 */ /* 0x001fe200030f0eff */
[----:B------:R-:W-:Y:S01]  /*29d0*/  IMAD R7, R24, 0x5f, RZ ;  /* 0x0000005f18077824 */ /* 0x000fe200078e02ff */
[----:B-1----:R-:W-:-:S03]  /*29e0*/  IADD3 R6, P6, PT, R3, R4, RZ ;  /* 0x0000000403067210 */ /* 0x002fc60007fde0ff */
[----:B------:R0:W-:Y:S04]  /*29f0*/  STL [R1+0x394], R2 ;  /* 0x0003940201007387 */ /* 0x0001e80000100800 */
[----:B------:R1:W-:Y:S01]  /*2a00*/  STL [R1+0x3d0], R6 ;  /* 0x0003d00601007387 */ /* 0x0003e20000100800 */
[----:B0-----:R-:W-:Y:S02]  /*2a10*/  LEA.HI.X.SX32 R2, R27, R0, 0x1, P0 ;  /* 0x000000001b027211 */ /* 0x001fe400000f0eff */
[----:B------:R-:W-:-:S03]  /*2a20*/  IADD3 R11, P0, PT, R5, R4, RZ ;  /* 0x00000004050b7210 */ /* 0x000fc60007f1e0ff */
[----:B------:R0:W-:Y:S01]  /*2a30*/  STL [R1+0x39c], R2 ;  /* 0x00039c0201007387 */ /* 0x0001e20000100800 */
[----:B-1----:R-:W-:-:S03]  /*2a40*/  IMAD R6, R24, 0x5e, RZ ;  /* 0x0000005e18067824 */ /* 0x002fc600078e02ff */
[----:B------:R1:W-:Y:S01]  /*2a50*/  STL [R1+0x3d8], R11 ;  /* 0x0003d80b01007387 */ /* 0x0003e20000100800 */
[----:B0-----:R-:W-:Y:S02]  /*2a60*/  LEA.HI.X.SX32 R2, R28, R0, 0x1, P1 ;  /* 0x000000001c027211 */ /* 0x001fe400008f0eff */
[----:B------:R-:W-:Y:S02]  /*2a70*/  IADD3 R12, P1, PT, R7, R4, RZ ;  /* 0x00000004070c7210 */ /* 0x000fe40007f3e0ff */
[----:B-1----:R-:W-:Y:S01]  /*2a80*/  LEA.HI.X.SX32 R11, R29, R0, 0x1, P2 ;  /* 0x000000001d0b7211 */ /* 0x002fe200010f0eff */
[----:B------:R0:W-:Y:S04]  /*2a90*/  STL [R1+0x3a4], R2 ;  /* 0x0003a40201007387 */ /* 0x0001e80000100800 */
[----:B------:R1:W-:Y:S01]  /*2aa0*/  STL [R1+0x3e0], R12 ;  /* 0x0003e00c01007387 */ /* 0x0003e20000100800 */
[----:B0-----:R-:W-:Y:S01]  /*2ab0*/  IMAD R2, R24, 0x5d, RZ ;  /* 0x0000005d18027824 */ /* 0x001fe200078e02ff */
[----:B-1----:R-:W-:-:S02]  /*2ac0*/  IADD3 R12, P2, PT, R6, R4, RZ ;  /* 0x00000004060c7210 */ /* 0x002fc40007f5e0ff */
[----:B------:R0:W-:Y:S04]  /*2ad0*/  STL [R1+0x3ac], R11 ;  /* 0x0003ac0b01007387 */ /* 0x0001e80000100800 */
[----:B------:R1:W-:Y:S01]  /*2ae0*/  STL [R1+0x3e8], R12 ;  /* 0x0003e80c01007387 */ /* 0x0003e20000100800 */
[----:B0-----:R-:W-:Y:S01]  /*2af0*/  LEA.HI.X.SX32 R11, R10, R0, 0x1, P3 ;  /* 0x000000000a0b7211 */ /* 0x001fe200018f0eff */
[----:B------:R-:W-:Y:S01]  /*2b00*/  IMAD R10, R24, 0x5c, RZ ;  /* 0x0000005c180a7824 */ /* 0x000fe200078e02ff */
[----:B-1----:R-:W-:-:S03]  /*2b10*/  IADD3 R12, P3, PT, R2, R4, RZ ;  /* 0x00000004020c7210 */ /* 0x002fc60007f7e0ff */
        /* <DEDUP_REMOVED lines=138> */
[----:B------:R-:W-:Y:S01]  /*33c0*/  IMAD.SHL.U32 R5, R24, 0x40, RZ ;  /* 0x0000004018057824 */ /* 0x000fe200078e00ff */
        /* <DEDUP_REMOVED lines=256> */
[----:B------:R0:W-:Y:S01]  /*43d0*/  STL [R1+0x62c], R11 ;  /* 0x00062c0b01007387 */ /* 0x0001e20000100800 */
[----:B------:R-:W-:-:S03]  /*43e0*/  LEA.HI.X.SX32 R10, R10, R0, 0x1, P6 ;  /* 0x000000000a0a7211 */ /* 0x000fc600030f0eff */
[----:B------:R1:W-:Y:S01]  /*43f0*/  STL [R1+0x668], R12 ;  /* 0x0006680c01007387 */ /* 0x0003e20000100800 */
[----:B------:R-:W-:Y:S01]  /*4400*/  LEA.HI.X.SX32 R9, R9, R0, 0x1, P0 ;  /* 0x0000000009097211 */ /* 0x000fe200000f0eff */
[----:B0-----:R-:W-:Y:S01]  /*4410*/  IMAD R11, R24, 0xc, RZ ;  /* 0x0000000c180b7824 */ /* 0x001fe200078e02ff */
[----:B-1----:R-:W-:Y:S01]  /*4420*/  IADD3 R12, P6, PT, R2, R4, RZ ;  /* 0x00000004020c7210 */ /* 0x002fe20007fde0ff */
[----:B------:R0:W-:Y:S04]  /*4430*/  STL [R1+0x634], R10 ;  /* 0x0006340a01007387 */ /* 0x0001e80000100800 */
[----:B------:R1:W-:Y:S01]  /*4440*/  STL [R1+0x670], R12 ;  /* 0x0006700c01007387 */ /* 0x0003e20000100800 */
[----:B------:R-:W-:Y:S01]  /*4450*/  LEA.HI.X.SX32 R8, R8, R0, 0x1, P1 ;  /* 0x0000000008087211 */ /* 0x000fe200008f0eff */
[C---:B0-----:R-:W-:Y:S01]  /*4460*/  IMAD R10, R24.reuse, 0xb, RZ ;  /* 0x0000000b180a7824 */ /* 0x041fe200078e02ff */
[-C--:B-1----:R-:W-:Y:S01]  /*4470*/  IADD3 R12, P0, PT, R11, R4.reuse, RZ ;  /* 0x000000040b0c7210 */ /* 0x082fe20007f1e0ff */
        /* <DEDUP_REMOVED lines=14> */
[----:B------:R0:W-:Y:S01]  /*4560*/  STL [R1+0x654], R8 ;  /* 0x0006540801007387 */ /* 0x0001e20000100800 */
[----:B------:R-:W-:-:S03]  /*4570*/  LEA.HI.X.SX32 R7, R7, R0, 0x1, P4 ;  /* 0x0000000007077211 */ /* 0x000fc600020f0eff */
[----:B------:R1:W-:Y:S01]  /*4580*/  STL [R1+0x690], R12 ;  /* 0x0006900c01007387 */ /* 0x0003e20000100800 */
[----:B------:R-:W-:Y:S01]  /*4590*/  LEA.HI.X.SX32 R6, R6, R0, 0x1, P5 ;  /* 0x0000000006067211 */ /* 0x000fe200028f0eff */
[C---:B0-----:R-:W-:Y:S01]  /*45a0*/  IMAD R8, R24.reuse, 0x7, RZ ;  /* 0x0000000718087824 */ /* 0x041fe200078e02ff */
[-C--:B-1----:R-:W-:Y:S01]  /*45b0*/  IADD3 R12, P4, PT, R5, R4.reuse, RZ ;  /* 0x00000004050c7210 */ /* 0x082fe20007f9e0ff */
[----:B------:R0:W-:Y:S04]  /*45c0*/  STL [R1+0x65c], R7 ;  /* 0x00065c0701007387 */ /* 0x0001e80000100800 */
[----:B------:R1:W-:Y:S04]  /*45d0*/  STL [R1+0x698], R12 ;  /* 0x0006980c01007387 */ /* 0x0003e80000100800 */
[----:B------:R2:W-:Y:S01]  /*45e0*/  STL [R1+0x664], R6 ;  /* 0x0006640601007387 */ /* 0x0005e20000100800 */
[----:B0-----:R-:W-:Y:S01]  /*45f0*/  IMAD R7, R24, 0x6, RZ ;  /* 0x0000000618077824 */ /* 0x001fe200078e02ff */
[----:B-1----:R-:W-:-:S02]  /*4600*/  IADD3 R12, P5, PT, R8, R4, RZ ;  /* 0x00000004080c7210 */ /* 0x002fc40007fbe0ff */
[----:B--2---:R-:W-:-:S03]  /*4610*/  LEA.HI.X.SX32 R6, R2, R0, 0x1, P6 ;  /* 0x0000000002067211 */ /* 0x004fc600030f0eff */
[----:B------:R0:W-:Y:S01]  /*4620*/  STL [R1+0x6a0], R12 ;  /* 0x0006a00c01007387 */ /* 0x0001e20000100800 */
[C---:B------:R-:W-:Y:S01]  /*4630*/  IMAD R2, R24.reuse, 0x5, RZ ;  /* 0x0000000518027824 */ /* 0x040fe200078e02ff */
[----:B------:R-:W-:Y:S02]  /*4640*/  LEA.HI.X.SX32 R11, R11, R0, 0x1, P0 ;  /* 0x000000000b0b7211 */ /* 0x000fe400000f0eff */
[----:B------:R1:W-:Y:S01]  /*4650*/  STL [R1+0x66c], R6 ;  /* 0x00066c0601007387 */ /* 0x0003e20000100800 */
[----:B0-----:R-:W-:Y:S01]  /*4660*/  IADD3 R12, P6, PT, R7, R4, RZ ;  /* 0x00000004070c7210 */ /* 0x001fe20007fde0ff */
[----:B-1----:R-:W-:-:S04]  /*4670*/  IMAD.SHL.U32 R6, R24, 0x4, RZ ;  /* 0x0000000418067824 */ /* 0x002fc800078e00ff */
[----:B------:R0:W-:Y:S01]  /*4680*/  STL [R1+0x6a8], R12 ;  /* 0x0006a80c01007387 */ /* 0x0001e20000100800 */
[----:B------:R-:W-:-:S03]  /*4690*/  LEA.HI.X.SX32 R10, R10, R0, 0x1, P1 ;  /* 0x000000000a0a7211 */ /* 0x000fc600008f0eff */
[----:B------:R1:W-:Y:S01]  /*46a0*/  STL [R1+0x674], R11 ;  /* 0x0006740b01007387 */ /* 0x0003e20000100800 */
[----:B------:R-:W-:Y:S02]  /*46b0*/  LEA.HI.X.SX32 R9, R9, R0, 0x1, P2 ;  /* 0x0000000009097211 */ /* 0x000fe400010f0eff */
[-C--:B0-----:R-:W-:Y:S02]  /*46c0*/  IADD3 R12, P0, PT, R2, R4.reuse, RZ ;  /* 0x00000004020c7210 */ /* 0x081fe40007f1e0ff */
[----:B-1----:R-:W-:-:S03]  /*46d0*/  IADD3 R11, P1, PT, R6, R4, RZ ;  /* 0x00000004060b7210 */ /* 0x002fc60007f3e0ff */
[----:B------:R-:W-:Y:S04]  /*46e0*/  STL [R1+0x6b0], R12 ;  /* 0x0006b00c01007387 */ /* 0x000fe80000100800 */
[----:B------:R0:W-:Y:S04]  /*46f0*/  STL [R1+0x67c], R10 ;  /* 0x00067c0a01007387 */ /* 0x0001e80000100800 */
[----:B------:R-:W-:Y:S01]  /*4700*/  STL [R1+0x6b8], R11 ;  /* 0x0006b80b01007387 */ /* 0x000fe20000100800 */
[----:B0-----:R-:W-:-:S03]  /*4710*/  LEA.HI.X.SX32 R10, R3, R0, 0x1, P3 ;  /* 0x00000000030a7211 */ /* 0x001fc600018f0eff */
[----:B------:R-:W2:Y:S04]  /*4720*/  LDL R3, [R1+0x768] ;  /* 0x0007680001037983 */ /* 0x000ea80000100800 */
[----:B------:R0:W-:Y:S04]  /*4730*/  STL [R1+0x684], R9 ;  /* 0x0006840901007387 */ /* 0x0001e80000100800 */
[----:B------:R1:W-:Y:S01]  /*4740*/  STL [R1+0x68c], R10 ;  /* 0x00068c0a01007387 */ /* 0x0003e20000100800 */
[-C--:B0-----:R-:W-:Y:S01]  /*4750*/  LEA.HI.X.SX32 R9, R5, R0.reuse, 0x1, P4 ;  /* 0x0000000005097211 */ /* 0x081fe200020f0eff */
[----:B------:R-:W-:Y:S01]  /*4760*/  IMAD R5, R24, 0x3, RZ ;  /* 0x0000000318057824 */ /* 0x000fe200078e02ff */
[----:B-1----:R-:W-:-:S03]  /*4770*/  LEA.HI.X.SX32 R10, R8, R0, 0x1, P5 ;  /* 0x00000000080a7211 */ /* 0x002fc600028f0eff */
[----:B------:R0:W-:Y:S01]  /*4780*/  STL [R1+0x694], R9 ;  /* 0x0006940901007387 */ /* 0x0001e20000100800 */
[-C--:B------:R-:W-:Y:S01]  /*4790*/  LEA.HI.X.SX32 R8, R2, R0.reuse, 0x1, P0 ;  /* 0x0000000002087211 */ /* 0x080fe200000f0eff */
[----:B------:R-:W-:Y:S02]  /*47a0*/  IMAD.SHL.U32 R2, R24, 0x2, RZ ;  /* 0x0000000218027824 */ /* 0x000fe400078e00ff */
[----:B------:R-:W-:Y:S01]  /*47b0*/  STL [R1+0x69c], R10 ;  /* 0x00069c0a01007387 */ /* 0x000fe20000100800 */
[----:B0-----:R-:W-:Y:S02]  /*47c0*/  LEA.HI.X.SX32 R9, R7, R0, 0x1, P6 ;  /* 0x0000000007097211 */ /* 0x001fe400030f0eff */
[----:B------:R-:W-:-:S03]  /*47d0*/  IADD3 R7, P0, PT, R5, R4, RZ ;  /* 0x0000000405077210 */ /* 0x000fc60007f1e0ff */
[----:B------:R-:W-:Y:S04]  /*47e0*/  STL [R1+0x6a4], R9 ;  /* 0x0006a40901007387 */ /* 0x000fe80000100800 */
[----:B------:R0:W-:Y:S04]  /*47f0*/  STL [R1+0x6ac], R8 ;  /* 0x0006ac0801007387 */ /* 0x0001e80000100800 */
[----:B------:R1:W-:Y:S01]  /*4800*/  STL [R1+0x6c0], R7 ;  /* 0x0006c00701007387 */ /* 0x0003e20000100800 */
[-C--:B0-----:R-:W-:Y:S02]  /*4810*/  LEA.HI.X.SX32 R8, R6, R0.reuse, 0x1, P1 ;  /* 0x0000000006087211 */ /* 0x081fe400008f0eff */
[----:B-1----:R-:W-:-:S02]  /*4820*/  LEA.HI.X.SX32 R7, R5, R0, 0x1, P0 ;  /* 0x0000000005077211 */ /* 0x002fc400000f0eff */
[----:B------:R-:W-:Y:S02]  /*4830*/  IADD3 R6, P0, PT, R2, R4, RZ ;  /* 0x0000000402067210 */ /* 0x000fe40007f1e0ff */
[----:B------:R-:W-:Y:S01]  /*4840*/  IADD3 R5, P1, PT, R4, R24, RZ ;  /* 0x0000001804057210 */ /* 0x000fe20007f3e0ff */
[----:B------:R-:W-:Y:S01]  /*4850*/  STL [R1+0x6b4], R8 ;  /* 0x0006b40801007387 */ /* 0x000fe20000100800 */
[----:B------:R-:W-:-:S03]  /*4860*/  LEA.HI.X.SX32 R4, R2, R0, 0x1, P0 ;  /* 0x0000000002047211 */ /* 0x000fc600000f0eff */
[----:B------:R-:W-:Y:S01]  /*4870*/  STL [R1+0x6bc], R7 ;  /* 0x0006bc0701007387 */ /* 0x000fe20000100800 */
[----:B------:R-:W-:-:S03]  /*4880*/  LEA.HI.X.SX32 R2, R24, R0, 0x1, P1 ;  /* 0x0000000018027211 */ /* 0x000fc600008f0eff */
[----:B------:R-:W-:Y:S04]  /*4890*/  STL [R1+0x6c8], R6 ;  /* 0x0006c80601007387 */ /* 0x000fe80000100800 */
[----:B------:R-:W-:Y:S04]  /*48a0*/  STL [R1+0x6d0], R5 ;  /* 0x0006d00501007387 */ /* 0x000fe80000100800 */
[----:B------:R-:W3:Y:S04]  /*48b0*/  LDL.LU R0, [R1+0x77c] ;  /* 0x00077c0001007983 */ /* 0x000ee80000300800 */
[----:B------:R-:W-:Y:S04]  /*48c0*/  STL [R1+0x6c4], R4 ;  /* 0x0006c40401007387 */ /* 0x000fe80000100800 */
[----:B------:R-:W-:Y:S04]  /*48d0*/  STL [R1+0x24c], RZ ;  /* 0x00024cff01007387 */ /* 0x000fe80000100800 */
[----:B------:R3:W-:Y:S04]  /*48e0*/  STL [R1+0x6cc], R2 ;  /* 0x0006cc0201007387 */ /* 0x0007e80000100800 */
[----:B------:R0:W-:Y:S04]  /*48f0*/  STL [R1+0x30], RZ ;  /* 0x000030ff01007387 */ /* 0x0001e80000100800 */
        /* <DEDUP_REMOVED lines=14> */
[----:B------:R0:W-:Y:S01]  /*49e0*/  STL [R1+0x5c], RZ ;  /* 0x00005cff01007387 */ /* 0x0001e20000100800 */
[----:B------:R-:W-:-:S04]  /*49f0*/  USHF.R.S32.HI UR6, URZ, 0x1f, UR4 ;  /* 0x0000001fff067899 */ /* 0x000fc80008011404 */
[----:B------:R-:W-:Y:S02]  /*4a00*/  ULEA.HI UR6, UR6, UR4, URZ, 0x7 ;  /* 0x0000000406067291 */ /* 0x000fe4000f8f38ff */
[----:B------:R-:W-:Y:S02]  /*4a10*/  USHF.L.U32 UR4, UR7, 0x7, URZ ;  /* 0x0000000707047899 */ /* 0x000fe400080006ff */
[----:B------:R-:W-:Y:S01]  /*4a20*/  USHF.R.S32.HI UR6, URZ, 0x7, UR6 ;  /* 0x00000007ff067899 */ /* 0x000fe20008011406 */
[----:B--2---:R-:W-:Y:S02]  /*4a30*/  LOP3.LUT R3, R3, 0x40, RZ, 0x3c, !PT ;  /* 0x0000004003037812 */ /* 0x004fe400078e3cff */
[----:B0--3--:R-:W-:-:S09]  /*4a40*/  LOP3.LUT R2, R0, 0x20, RZ, 0x3c, !PT ;  /* 0x0000002000027812 */ /* 0x009fd200078e3cff */
.L_x_1:
[----:B0-----:R-:W2:Y:S01]  /*4a50*/  LDL R5, [R1+0x90] ;  /* 0x0000900001057983 */ /* 0x001ea20000100800 */
[----:B------:R-:W0:Y:S03]  /*4a60*/  LDC R2, c[0x0][0x3a0] ;  /* 0x0000e800ff027b82 */ /* 0x000e260000000800 */
[----:B--2---:R1:W-:Y:S04]  /*4a70*/  STL [R1+0xb10], R5 ;  /* 0x000b100501007387 */ /* 0x0043e80000100800 */
[----:B------:R-:W2:Y:S04]  /*4a80*/  LDL R4, [R1+0x94] ;  /* 0x0000940001047983 */ /* 0x000ea80000100800 */
[----:B-1----:R-:W0:Y:S04]  /*4a90*/  LDL R5, [R1+0x24c] ;  /* 0x00024c0001057983 */ /* 0x002e280000100800 */
[----:B------:R-:W-:Y:S04]  /*4aa0*/  STL [R1+0x9f8], R29 ;  /* 0x0009f81d01007387 */ /* 0x000fe80000100800 */
        /* <DEDUP_REMOVED lines=34> */
[----:B------:R1:W-:Y:S04]  /*4cd0*/  STL [R1+0xb0c], R29 ;  /* 0x000b0c1d01007387 */ /* 0x0003e80000100800 */
        /* <DEDUP_REMOVED lines=55> */
[----:B------:R-:W-:Y:S01]  /*5050*/  STL [R1+0x9a0], R23 ;  /* 0x0009a01701007387 */ /* 0x000fe20000100800 */
[----:B0-----:R-:W-:-:S03]  /*5060*/  IMAD R2, R5, -0x80, R2 ;  /* 0xffffff8005027824 */ /* 0x001fc600078e0202 */
[----:B------:R-:W-:Y:S04]  /*5070*/  STL [R1+0x99c], R24 ;  /* 0x00099c1801007387 */ /* 0x000fe80000100800 */
[----:B------:R-:W-:Y:S04]  /*5080*/  STL [R1+0x998], R25 ;  /* 0x0009981901007387 */ /* 0x000fe80000100800 */
[----:B-----5:R-:W-:Y:S04]  /*5090*/  STL [R1+0x910], R0 ;  /* 0x0009100001007387 */ /* 0x020fe80000100800 */
[----:B------:R-:W-:Y:S04]  /*50a0*/  STL [R1+0x914], R0 ;  /* 0x0009140001007387 */ /* 0x000fe80000100800 */
[----:B------:R-:W2:Y:S01]  /*50b0*/  LDL.LU R5, [R1+0xb10] ;  /* 0x000b100001057983 */ /* 0x000ea20000300800 */
[----:B------:R-:W-:-:S02]  /*50c0*/  ISETP.GT.AND P0, PT, R2, RZ, PT ;  /* 0x000000ff0200720c */ /* 0x000fc40003f04270 */
[----:B-1----:R-:W-:-:S11]  /*50d0*/  PRMT R29, RZ, 0x7610, R29 ;  /* 0x00007610ff1d7816 */ /* 0x002fd6000000001d */
[----:B--2---:R-:W2:Y:S01]  /*50e0*/  @P0 LDG.E.U8 R29, desc[UR8][R4.64] ;  /* 0x00000008041d0981 */ /* 0x004ea2000c1e1100 */
[----:B------:R-:W-:-:S03]  /*50f0*/  ISETP.GT.AND P1, PT, R2, 0x1, PT ;  /* 0x000000010200780c */ /* 0x000fc60003f24270 */
[----:B--2---:R0:W-:Y:S04]  /*5100*/  STL [R1+0x1e4], R29 ;  /* 0x0001e41d01007387 */ /* 0x0041e80000100800 */
[----:B0-----:R-:W2:Y:S04]  /*5110*/  LDL.LU R29, [R1+0xb0c] ;  /* 0x000b0c00011d7983 */ /* 0x001ea80000300800 */
[----:B------:R-:W3:Y:S04]  /*5120*/  LDL R4, [R1+0x6cc] ;  /* 0x0006cc0001047983 */ /* 0x000ee80000100800 */
[----:B------:R-:W3:Y:S01]  /*5130*/  LDL R5, [R1+0x6d0] ;  /* 0x0006d00001057983 */ /* 0x000ee20000100800 */
[----:B------:R-:W-:-:S02]  /*5140*/  PRMT R15, RZ, 0x7610, R15 ;  /* 0x00007610ff0f7816 */ /* 0x000fc4000000000f */
[----:B---3--:R-:W-:-:S04]  /*5150*/  @P1 LOP3.LUT R5, R5, R4, RZ, 0x3c, !PT ;  /* 0x0000000405051212 */ /* 0x008fc800078e3cff */
[----:B------:R-:W-:-:S04]  /*5160*/  @P1 LOP3.LUT R4, R5, R4, RZ, 0x3c, !PT ;  /* 0x0000000405041212 */ /* 0x000fc800078e3cff */
[----:B------:R-:W-:-:S05]  /*5170*/  @P1 LOP3.LUT R5, R5, R4, RZ, 0x3c, !PT ;  /* 0x0000000405051212 */ /* 0x000fca00078e3cff */
[----:B------:R-:W3:Y:S01]  /*5180*/  @P1 LDG.E.U8 R15, desc[UR8][R4.64] ;  /* 0x00000008040f1981 */ /* 0x000ee2000c1e1100 */
[----:B------:R-:W-:-:S03]  /*5190*/  ISETP.GT.AND P2, PT, R2, 0x2, PT ;  /* 0x000000020200780c */ /* 0x000fc60003f44270 */
[----:B---3--:R0:W-:Y:S04]  /*51a0*/  STL [R1+0x1e0], R15 ;  /* 0x0001e00f01007387 */ /* 0x0081e80000100800 */
[----:B0-----:R-:W3:Y:S04]  /*51b0*/  LDL.LU R15, [R1+0xb08] ;  /* 0x000b0800010f7983 */ /* 0x001ee80000300800 */
[----:B------:R-:W4:Y:S04]  /*51c0*/  LDL R4, [R1+0x6c4] ;  /* 0x0006c40001047983 */ /* 0x000f280000100800 */
[----:B------:R-:W4:Y:S01]  /*51d0*/  LDL R5, [R1+0x6c8] ;  /* 0x0006c80001057983 */ /* 0x000f220000100800 */
[----:B--2---:R-:W-:-:S02]  /*51e0*/  PRMT R29, RZ, 0x7610, R29 ;  /* 0x00007610ff1d7816 */ /* 0x004fc4000000001d */
[----:B----4-:R-:W-:-:S04]  /*51f0*/  @P2 LOP3.LUT R5, R5, R4, RZ, 0x3c, !PT ;  /* 0x0000000405052212 */ /* 0x010fc800078e3cff */
[----:B------:R-:W-:-:S04]  /*5200*/  @P2 LOP3.LUT R4, R5, R4, RZ, 0x3c, !PT ;  /* 0x0000000405042212 */ /* 0x000fc800078e3cff */
[----:B------:R-:W-:-:S05]  /*5210*/  @P2 LOP3.LUT R5, R5, R4, RZ, 0x3c, !PT ;  /* 0x0000000405052212 */ /* 0x000fca00078e3cff */
[----:B------:R-:W2:Y:S01]  /*5220*/  @P2 LDG.E.U8 R29, desc[UR8][R4.64] ;  /* 0x00000008041d2981 */ /* 0x000ea2000c1e1100 */
[----:B------:R-:W-:-:S03]  /*5230*/  ISETP.GT.AND P3, PT, R2, 0x3, PT ;  /* 0x000000030200780c */ /* 0x000fc60003f64270 */
[----:B--2---:R0:W-:Y:S04]  /*5240*/  STL [R1+0x1dc], R29 ;  /* 0x0001dc1d01007387 */ /* 0x0041e80000100800 */
[----:B0-----:R-:W2:Y:S04]  /*5250*/  LDL.LU R29, [R1+0xb04] ;  /* 0x000b0400011d7983 */ /* 0x001ea80000300800 */
[----:B------:R-:W4:Y:S04]  /*5260*/  LDL R4, [R1+0x6bc] ;  /* 0x0006bc0001047983 */ /* 0x000f280000100800 */
[----:B------:R-:W4:Y:S01]  /*5270*/  LDL R5, [R1+0x6c0] ;  /* 0x0006c00001057983 */ /* 0x000f220000100800 */
[----:B---3--:R-:W-:-:S02]  /*5280*/  PRMT R15, RZ, 0x7610, R15 ;  /* 0x00007610ff0f7816 */ /* 0x008fc4000000000f */
[----:B----4-:R-:W-:-:S04]  /*5290*/  @P3 LOP3.LUT R5, R5, R4, RZ, 0x3c, !PT ;  /* 0x0000000405053212 */ /* 0x010fc800078e3cff */
        /* <DEDUP_REMOVED lines=598> */
[----:B------:R-:W-:-:S02]  /*7800*/  PRMT R0, RZ, 0x7610, R0 ;  /* 0x00007610ff007816 */ /* 0x000fc40000000000 */
[----:B----4-:R-:W-:-:S04]  /*7810*/  @P3 LOP3.LUT R5, R5, R4, RZ, 0x3c, !PT ;  /* 0x0000000405053212 */ /* 0x010fc800078e3cff */
[----:B------:R-:W-:-:S04]  /*7820*/  @P3 LOP3.LUT R4, R5, R4, RZ, 0x3c, !PT ;  /* 0x0000000405043212 */ /* 0x000fc800078e3cff */
[----:B------:R-:W-:-:S05]  /*7830*/  @P3 LOP3.LUT R5, R5, R4, RZ, 0x3c, !PT ;  /* 0x0000000405053212 */ /* 0x000fca00078e3cff */
[----:B------:R0:W4:Y:S04]  /*7840*/  @P3 LDG.E.U8 R0, desc[UR8][R4.64] ;  /* 0x0000000804003981 */ /* 0x000128000c1e1100 */
[----:B------:R-:W0:Y:S04]  /*7850*/  LDL R4, [R1+0x4d4] ;  /* 0x0004d40001047983 */ /* 0x000e280000100800 */
[----:B------:R-:W0:Y:S01]  /*7860*/  LDL R5, [R1+0x4d8] ;  /* 0x0004d80001057983 */ /* 0x000e220000100800 */
[----:B------:R-:W-:Y:S02]  /*7870*/  ISETP.GT.AND P0, PT, R2, 0x40, PT ;  /* 0x000000400200780c */ /* 0x000fe40003f04270 */
[----:B--2---:R-:W-:-:S11]  /*7880*/  PRMT R29, RZ, 0x7610, R29 ;  /* 0x00007610ff1d7816 */ /* 0x004fd6000000001d */
[----:B0-----:R-:W-:-:S04]  /*7890*/  @P0 LOP3.LUT R5, R5, R4, RZ, 0x3c, !PT ;  /* 0x0000000405050212 */ /* 0x001fc800078e3cff */
[----:B------:R-:W-:-:S04]  /*78a0*/  @P0 LOP3.LUT R4, R5, R4, RZ, 0x3c, !PT ;  /* 0x0000000405040212 */ /* 0x000fc800078e3cff */
[----:B------:R-:W-:-:S05]  /*78b0*/  @P0 LOP3.LUT R5, R5, R4, RZ, 0x3c, !PT ;  /* 0x0000000405050212 */ /* 0x000fca00078e3cff */
[----:B------:R-:W2:Y:S04]  /*78c0*/  @P0 LDG.E.U8 R29, desc[UR8][R4.64] ;  /* 0x00000008041d0981 */ /* 0x000ea8000c1e1100 */
[----:B----4-:R-:W-:Y:S01]  /*78d0*/  STL [R1+0x918], R0 ;  /* 0x0009180001007387 */ /* 0x010fe20000100800 */
        /* <DEDUP_REMOVED lines=75> */
[----:B------:R-:W-:-:S02]  /*7d90*/  PRMT R13, RZ, 0x7610, R13 ;  /* 0x00007610ff0d7816 */ /* 0x000fc4000000000d */
[----:B----4-:R-:W-:-:S04]  /*7da0*/  @P0 LOP3.LUT R5, R5, R4, RZ, 0x3c, !PT ;  /* 0x0000000405050212 */ /* 0x010fc800078e3cff */
[----:B------:R-:W-:-:S04]  /*7db0*/  @P0 LOP3.LUT R4, R5, R4, RZ, 0x3c, !PT ;  /* 0x0000000405040212 */ /* 0x000fc800078e3cff */
[----:B------:R-:W-:-:S05]  /*7dc0*/  @P0 LOP3.LUT R5, R5, R4, RZ, 0x3c, !PT ;  /* 0x0000000405050212 */ /* 0x000fca00078e3cff */
[----:B------:R-:W4:Y:S01]  /*7dd0*/  @P0 LDG.E.U8 R13, desc[UR8][R4.64] ;  /* 0x00000008040d0981 */ /* 0x000f22000c1e1100 */
[----:B------:R-:W-:-:S03]  /*7de0*/  ISETP.GT.AND P1, PT, R2, 0x49, PT ;  /* 0x000000490200780c */ /* 0x000fc60003f24270 */
[----:B----4-:R0:W-:Y:S04]  /*7df0*/  STL [R1+0xc4], R13 ;  /* 0x0000c40d01007387 */ /* 0x0101e80000100800 */
[----:B0-----:R-:W4:Y:S04]  /*7e00*/  LDL.LU R13, [R1+0x9f0] ;  /* 0x0009f000010d7983 */ /* 0x001f280000300800 */
[----:B------:R-:W2:Y:S04]  /*7e10*/  LDL R4, [R1+0x48c] ;  /* 0x00048c0001047983 */ /* 0x000ea80000100800 */
[----:B------:R-:W2:Y:S01]  /*7e20*/  LDL R5, [R1+0x490] ;  /* 0x0004900001057983 */ /* 0x000ea20000100800 */
[----:B------:R-:W-:-:S02]  /*7e30*/  PRMT R10, RZ, 0x7610, R10 ;  /* 0x00007610ff0a7816 */ /* 0x000fc4000000000a */
[----:B--2---:R-:W-:-:S04]  /*7e40*/  @P1 LOP3.LUT R5, R5, R4, RZ, 0x3c, !PT ;  /* 0x0000000405051212 */ /* 0x004fc800078e3cff */
[----:B------:R-:W-:-:S04]  /*7e50*/  @P1 LOP3.LUT R4, R5, R4, RZ, 0x3c, !PT ;  /* 0x0000000405041212 */ /* 0x000fc800078e3cff */
[----:B------:R-:W-:-:S05]  /*7e60*/  @P1 LOP3.LUT R5, R5, R4, RZ, 0x3c, !PT ;  /* 0x0000000405051212 */ /* 0x000fca00078e3cff */
[----:B------:R-:W2:Y:S01]  /*7e70*/  @P1 LDG.E.U8 R10, desc[UR8][R4.64] ;  /* 0x00000008040a1981 */ /* 0x000ea2000c1e1100 */
[----:B------:R-:W-:-:S03]  /*7e80*/  ISETP.GT.AND P2, PT, R2, 0x4a, PT ;  /* 0x0000004a0200780c */ /* 0x000fc60003f44270 */
[----:B--2---:R0:W-:Y:S04]  /*7e90*/  STL [R1+0xc0], R10 ;  /* 0x0000c00a01007387 */ /* 0x0041e80000100800 */
[----:B0-----:R-:W2:Y:S04]  /*7ea0*/  LDL.LU R10, [R1+0x9ec] ;  /* 0x0009ec00010a7983 */ /* 0x001ea80000300800 */
        /* <DEDUP_REMOVED lines=76> */
[----:B------:R0:W2:Y:S04]  /*8370*/  @P1 LDG.E.U8 R29, desc[UR8][R4.64] ;  /* 0x00000008041d1981 */ /* 0x0000a8000c1e1100 */
[----:B------:R-:W0:Y:S04]  /*8380*/  LDL R4, [R1+0x444] ;  /* 0x0004440001047983 */ /* 0x000e280000100800 */
[----:B------:R-:W0:Y:S01]  /*8390*/  LDL R5, [R1+0x448] ;  /* 0x0004480001057983 */ /* 0x000e220000100800 */
[----:B------:R-:W-:Y:S02]  /*83a0*/  ISETP.GT.AND P2, PT, R2, 0x52, PT ;  /* 0x000000520200780c */ /* 0x000fe40003f44270 */
[----:B------:R-:W-:-:S11]  /*83b0*/  PRMT R26, RZ, 0x7610, R26 ;  /* 0x00007610ff1a7816 */ /* 0x000fd6000000001a */
[----:B0-----:R-:W-:-:S04]  /*83c0*/  @P2 LOP3.LUT R5, R5, R4, RZ, 0x3c, !PT ;  /* 0x0000000405052212 */ /* 0x001fc800078e3cff */
[----:B------:R-:W-:-:S04]  /*83d0*/  @P2 LOP3.LUT R4, R5, R4, RZ, 0x3c, !PT ;  /* 0x0000000405042212 */ /* 0x000fc800078e3cff */
[----:B------:R-:W-:-:S05]  /*83e0*/  @P2 LOP3.LUT R5, R5, R4, RZ, 0x3c, !PT ;  /* 0x0000000405052212 */ /* 0x000fca00078e3cff */
[----:B------:R-:W3:Y:S04]  /*83f0*/  @P2 LDG.E.U8 R26, desc[UR8][R4.64] ;  /* 0x00000008041a2981 */ /* 0x000ee8000c1e1100 */
[----:B--2---:R-:W-:Y:S01]  /*8400*/  STL [R1+0x980], R29 ;  /* 0x0009801d01007387 */ /* 0x004fe20000100800 */
[----:B------:R-:W-:-:S03]  /*8410*/  ISETP.GT.AND P3, PT, R2, 0x53, PT ;  /* 0x000000530200780c */ /* 0x000fc60003f64270 */
[----:B---3--:R0:W-:Y:S04]  /*8420*/  STL [R1+0x9c], R26 ;  /* 0x00009c1a01007387 */ /* 0x0081e80000100800 */
        /* <DEDUP_REMOVED lines=36> */
[----:B--2---:R0:W-:Y:S04]  /*8670*/  STL [R1+0x88], R15 ;  /* 0x0000880f01007387 */ /* 0x0041e80000100800 */
[----:B0-----:R-:W2:Y:S04]  /*8680*/  LDL R15, [R1+0x408] ;  /* 0x00040800010f7983 */ /* 0x001ea80000100800 */
[----:B---3--:R0:W-:Y:S04]  /*8690*/  STL [R1+0x84], R20 ;  /* 0x0000841401007387 */ /* 0x0081e80000100800 */
[----:B0-----:R-:W3:Y:S04]  /*86a0*/  LDL.LU R20, [R1+0x9c0] ;  /* 0x0009c00001147983 */ /* 0x001ee80000300800 */
[----:B------:R-:W2:Y:S04]  /*86b0*/  LDL R4, [R1+0x41c] ;  /* 0x00041c0001047983 */ /* 0x000ea80000100800 */
[----:B------:R-:W2:Y:S01]  /*86c0*/  LDL R5, [R1+0x420] ;  /* 0x0004200001057983 */ /* 0x000ea20000100800 */
[----:B------:R-:W-:-:S02]  /*86d0*/  ISETP.GT.AND P3, PT, R2, 0x57, PT ;  /* 0x000000570200780c */ /* 0x000fc40003f64270 */
[----:B------:R-:W-:-:S11]  /*86e0*/  PRMT R17, RZ, 0x7610, R17 ;  /* 0x00007610ff117816 */ /* 0x000fd60000000011 */
        /* <DEDUP_REMOVED lines=24> */
[----:B------:R-:W-:Y:S02]  /*8870*/  ISETP.GT.AND P2, PT, R2, 0x5a, PT ;  /* 0x0000005a0200780c */ /* 0x000fe40003f44270 */
[----:B------:R-:W-:Y:S01]  /*8880*/  PRMT R11, RZ, 0x7610, R11 ;  /* 0x00007610ff0b7816 */ /* 0x000fe2000000000b */
[----:B--2---:R0:W-:Y:S04]  /*8890*/  STL [R1+0x2c], R16 ;  /* 0x00002c1001007387 */ /* 0x0041e80000100800 */
[----:B0-----:R-:W2:Y:S04]  /*88a0*/  LDL.LU R16, [R1+0x9b4] ;  /* 0x0009b40001107983 */ /* 0x001ea80000300800 */
[----:B------:R-:W2:Y:S02]  /*88b0*/  LDL R5, [R1+0x404] ;  /* 0x0004040001057983 */ /* 0x000ea40000100800 */
[----:B------:R-:W-:-:S02]  /*88c0*/  @P2 IMAD.MOV.U32 R4, RZ, RZ, R15 ;  /* 0x000000ffff042224 */ /* 0x000fc400078e000f */
[----:B------:R-:W3:Y:S04]  /*88d0*/  LDL R15, [R1+0x3d0] ;  /* 0x0003d000010f7983 */ /* 0x000ee80000100800 */
[----:B--2---:R-:W2:Y:S01]  /*88e0*/  @P2 LDG.E.U8 R11, desc[UR8][R4.64] ;  /* 0x00000008040b2981 */ /* 0x004ea2000c1e1100 */
        /* <DEDUP_REMOVED lines=29> */
[----:B------:R-:W-:Y:S02]  /*8ac0*/  ISETP.GT.AND P2, PT, R2, 0x61, PT ;  /* 0x000000610200780c */ /* 0x000fe40003f44270 */
[----:B------:R-:W-:Y:S01]  /*8ad0*/  PRMT R21, RZ, 0x7610, R21 ;  /* 0x00007610ff157816 */ /* 0x000fe20000000015 */
[----:B---3--:R0:W-:Y:S04]  /*8ae0*/  STL [R1+0x28], R19 ;  /* 0x0000281301007387 */ /* 0x0081e80000100800 */
[----:B0-----:R-:W3:Y:S04]  /*8af0*/  LDL.LU R19, [R1+0x9a8] ;  /* 0x0009a80001137983 */ /* 0x001ee80000300800 */
        /* <DEDUP_REMOVED lines=9> */
[----:B----4-:R-:W-:-:S02]  /*8b90*/  PRMT R13, RZ, 0x7610, R13 ;  /* 0x00007610ff0d7816 */ /* 0x010fc4000000000d */
        /* <DEDUP_REMOVED lines=11> */
[----:B------:R-:W4:Y:S04]  /*8c50*/  @P4 LDG.E.U8 R23, desc[UR8][R4.64] ;  /* 0x0000000804174981 */ /* 0x000f28000c1e1100 */
[----:B--2---:R0:W-:Y:S04]  /*8c60*/  STL [R1+0x18], R13 ;  /* 0x0000180d01007387 */ /* 0x0041e80000100800 */
[----:B0-----:R-:W2:Y:S04]  /*8c70*/  LDL R13, [R1+0x348] ;  /* 0x00034800010d7983 */ /* 0x001ea80000100800 */
[----:B----4-:R0:W-:Y:S04]  /*8c80*/  STL [R1+0x14], R23 ;  /* 0x0000141701007387 */ /* 0x0101e80000100800 */
[----:B0-----:R-:W4:Y:S04]  /*8c90*/  LDL.LU R23, [R1+0x9a0] ;  /* 0x0009a00001177983 */ /* 0x001f280000300800 */
        /* <DEDUP_REMOVED lines=8> */
[C---:B------:R-:W-:Y:S02]  /*8d20*/  ISETP.GT.AND P1, PT, R2.reuse, 0x63, PT ;  /* 0x000000630200780c */ /* 0x040fe40003f24270 */
[----:B------:R-:W-:Y:S01]  /*8d30*/  PRMT R0, RZ, 0x7610, R0 ;  /* 0x00007610ff007816 */ /* 0x000fe20000000000 */
[----:B--2---:R0:W-:Y:S04]  /*8d40*/  STL [R1+0x20], R24 ;  /* 0x0000201801007387 */ /* 0x0041e80000100800 */
[----:B0-----:R-:W2:Y:S04]  /*8d50*/  LDL.LU R24, [R1+0x99c] ;  /* 0x00099c0001187983 */ /* 0x001ea80000300800 */
[----:B------:R-:W2:Y:S02]  /*8d60*/  LDL R5, [R1+0x3bc] ;  /* 0x0003bc0001057983 */ /* 0x000ea40000100800 */
[----:B---3--:R-:W-:Y:S01]  /*8d70*/  @P1 IMAD.MOV.U32 R4, RZ, RZ, R15 ;  /* 0x000000ffff041224 */ /* 0x008fe200078e000f */
[----:B------:R-:W-:-:S02]  /*8d80*/  ISETP.GT.AND P2, PT, R2, 0x72, PT ;  /* 0x000000720200780c */ /* 0x000fc40003f44270 */
[----:B------:R-:W-:Y:S01]  /*8d90*/  PRMT R10, RZ, 0x7610, R10 ;  /* 0x00007610ff0a7816 */ /* 0x000fe2000000000a */
[----:B------:R-:W3:Y:S04]  /*8da0*/  LDL R15, [R1+0x3b8] ;  /* 0x0003b800010f7983 */ /* 0x000ee80000100800 */
[----:B--2---:R0:W2:Y:S04]  /*8db0*/  @P1 LDG.E.U8 R0, desc[UR8][R4.64] ;  /* 0x0000000804001981 */ /* 0x0040a8000c1e1100 */
[----:B------:R-:W3:Y:S02]  /*8dc0*/  LDL R5, [R1+0x344] ;  /* 0x0003440001057983 */ /* 0x000ee40000100800 */
[----:B0-----:R-:W-:Y:S01]  /*8dd0*/  @P2 IMAD.MOV.U32 R4, RZ, RZ, R13 ;  /* 0x000000ffff042224 */ /* 0x001fe200078e000d */
[----:B------:R-:W-:Y:S01]  /*8de0*/  ISETP.GT.AND P3, PT, R2, 0x73, PT ;  /* 0x000000730200780c */ /* 0x000fe20003f64270 */
[----:B--2---:R0:W-:Y:S01]  /*8df0*/  STL [R1+0x984], R0 ;  /* 0x0009840001007387 */ /* 0x0041e20000100800 */
[----:B------:R-:W-:-:S03]  /*8e00*/  PRMT R9, RZ, 0x7610, R9 ;  /* 0x00007610ff097816 */ /* 0x000fc60000000009 */
[----:B------:R-:W2:Y:S04]  /*8e10*/  LDL R13, [R1+0x3b0] ;  /* 0x0003b000010d7983 */ /* 0x000ea80000100800 */
[----:B0-----:R-:W2:Y:S04]  /*8e20*/  LDL R0, [R1+0x340] ;  /* 0x0003400001007983 */ /* 0x001ea80000100800 */
[----:B---3--:R2:W3:Y:S04]  /*8e30*/  @P2 LDG.E.U8 R10, desc[UR8][R4.64] ;  /* 0x00000008040a2981 */ /* 0x0084e8000c1e1100 */
[----:B------:R-:W4:Y:S01]  /*8e40*/  LDL R5, [R1+0x33c] ;  /* 0x00033c0001057983 */ /* 0x000f220000100800 */
[----:B--2---:R-:W-:-:S03]  /*8e50*/  @P3 IMAD.MOV.U32 R4, RZ, RZ, R0 ;  /* 0x000000ffff043224 */ /* 0x004fc600078e0000 */
[----:B---3--:R0:W-:Y:S01]  /*8e60*/  STL [R1+0x988], R10 ;  /* 0x0009880a01007387 */ /* 0x0081e20000100800 */
[C---:B------:R-:W-:Y:S02]  /*8e70*/  ISETP.GT.AND P0, PT, R2.reuse, 0x64, PT ;  /* 0x000000640200780c */ /* 0x040fe40003f04270 */
[----:B------:R-:W-:Y:S01]  /*8e80*/  PRMT R14, RZ, 0x7610, R14 ;  /* 0x00007610ff0e7816 */ /* 0x000fe2000000000e */
[----:B------:R-:W2:Y:S04]  /*8e90*/  LDL R0, [R1+0x330] ;  /* 0x0003300001007983 */ /* 0x000ea80000100800 */
[----:B----4-:R1:W3:Y:S04]  /*8ea0*/  @P3 LDG.E.U8 R9, desc[UR8][R4.64] ;  /* 0x0000000804093981 */ /* 0x0102e8000c1e1100 */
[----:B0-----:R-:W4:Y:S04]  /*8eb0*/  LDL R10, [R1+0x32c] ;  /* 0x00032c00010a7983 */ /* 0x001f280000100800 */
[----:B------:R-:W2:Y:S01]  /*8ec0*/  LDL R5, [R1+0x3b4] ;  /* 0x0003b40001057983 */ /* 0x000ea20000100800 */
[----:B-1----:R-:W-:Y:S01]  /*8ed0*/  @P0 IMAD.MOV.U32 R4, RZ, RZ, R15 ;  /* 0x000000ffff040224 */ /* 0x002fe200078e000f */
[----:B------:R-:W-:-:S02]  /*8ee0*/  ISETP.GT.AND P1, PT, R2, 0x65, PT ;  /* 0x000000650200780c */ /* 0x000fc40003f24270 */
[----:B---3--:R-:W-:Y:S01]  /*8ef0*/  STL [R1+0x98c], R9 ;  /* 0x00098c0901007387 */ /* 0x008fe20000100800 */
[----:B------:R-:W-:-:S03]  /*8f00*/  PRMT R12, RZ, 0x7610, R12 ;  /* 0x00007610ff0c7816 */ /* 0x000fc6000000000c */
[----:B------:R-:W3:Y:S04]  /*8f10*/  LDL R15, [R1+0x3ec] ;  /* 0x0003ec00010f7983 */ /* 0x000ee80000100800 */
[----:B--2---:R0:W2:Y:S04]  /*8f20*/  @P0 LDG.E.U8 R14, desc[UR8][R4.64] ;  /* 0x00000008040e0981 */ /* 0x0040a8000c1e1100 */
[----:B------:R-:W3:Y:S01]  /*8f30*/  LDL R5, [R1+0x3ac] ;  /* 0x0003ac0001057983 */ /* 0x000ee20000100800 */
[----:B0-----:R-:W-:Y:S01]  /*8f40*/  @P1 IMAD.MOV.U32 R4, RZ, RZ, R13 ;  /* 0x000000ffff041224 */ /* 0x001fe200078e000d */
[----:B------:R-:W-:-:S02]  /*8f50*/  ISETP.GT.AND P2, PT, R2, 0x74, PT ;  /* 0x000000740200780c */ /* 0x000fc40003f44270 */
[----:B--2---:R0:W-:Y:S01]  /*8f60*/  STL [R1+0x10], R14 ;  /* 0x0000100e01007387 */ /* 0x0041e20000100800 */
[----:B------:R-:W-:-:S03]  /*8f70*/  PRMT R25, RZ, 0x7610, R25 ;  /* 0x00007610ff197816 */ /* 0x000fc60000000019 */
[----:B------:R-:W2:Y:S04]  /*8f80*/  LDL R13, [R1+0x3a4] ;  /* 0x0003a400010d7983 */ /* 0x000ea80000100800 */
[----:B---3--:R1:W3:Y:S04]  /*8f90*/  @P1 LDG.E.U8 R12, desc[UR8][R4.64] ;  /* 0x00000008040c1981 */ /* 0x0082e8000c1e1100 */
[----:B0-----:R-:W2:Y:S04]  /*8fa0*/  LDL R14, [R1+0x3f0] ;  /* 0x0003f000010e7983 */ /* 0x001ea80000100800 */
[----:B------:R-:W1:Y:S04]  /*8fb0*/  LDL R4, [R1+0x334] ;  /* 0x0003340001047983 */ /* 0x000e680000100800 */
[----:B------:R-:W1:Y:S01]  /*8fc0*/  LDL R5, [R1+0x338] ;  /* 0x0003380001057983 */ /* 0x000e620000100800 */
[----:B------:R-:W-:-:S02]  /*8fd0*/  ISETP.GT.AND P3, PT, R2, 0x75, PT ;  /* 0x000000750200780c */ /* 0x000fc40003f64270 */
[----:B-1----:R-:W-:-:S04]  /*8fe0*/  @P2 LOP3.LUT R5, R5, R4, RZ, 0x3c, !PT ;  /* 0x0000000405052212 */ /* 0x002fc800078e3cff */
[----:B------:R-:W-:-:S04]  /*8ff0*/  @P2 LOP3.LUT R4, R5, R4, RZ, 0x3c, !PT ;  /* 0x0000000405042212 */ /* 0x000fc800078e3cff */
[----:B------:R-:W-:-:S05]  /*9000*/  @P2 LOP3.LUT R5, R5, R4, RZ, 0x3c, !PT ;  /* 0x0000000405052212 */ /* 0x000fca00078e3cff */
[----:B------:R0:W2:Y:S04]  /*9010*/  @P2 LDG.E.U8 R25, desc[UR8][R4.64] ;  /* 0x0000000804192981 */ /* 0x0000a8000c1e1100 */
[----:B---3--:R1:W-:Y:S04]  /*9020*/  STL [R1+0xc], R12 ;  /* 0x00000c0c01007387 */ /* 0x0083e80000100800 */
[----:B-1----:R-:W3:Y:S01]  /*9030*/  LDL R12, [R1+0x3a8] ;  /* 0x0003a800010c7983 */ /* 0x002ee20000100800 */
[----:B------:R-:W-:Y:S01]  /*9040*/  ISETP.GT.AND P0, PT, R2, 0x5d, PT ;  /* 0x0000005d0200780c */ /* 0x000fe20003f04270 */
[----:B0-----:R-:W-:Y:S01]  /*9050*/  @P3 IMAD.MOV.U32 R4, RZ, RZ, R0 ;  /* 0x000000ffff043224 */ /* 0x001fe200078e0000 */
[----:B------:R-:W-:Y:S01]  /*9060*/  PRMT R29, RZ, 0x7610, R29 ;  /* 0x00007610ff1d7816 */ /* 0x000fe2000000001d */
[----:B----4-:R-:W-:Y:S01]  /*9070*/  @P3 IMAD.MOV.U32 R5, RZ, RZ, R10 ;  /* 0x000000ffff053224 */ /* 0x010fe200078e000a */
[----:B------:R-:W-:-:S04]  /*9080*/  PRMT R9, RZ, 0x7610, R9 ;  /* 0x00007610ff097816 */ /* 0x000fc80000000009 */
[----:B------:R2:W4:Y:S05]  /*9090*/  @P3 LDG.E.U8 R29, desc[UR8][R4.64] ;  /* 0x00000008041d3981 */ /* 0x00052a000c1e1100 */
[----:B--2---:R-:W-:Y:S02]  /*90a0*/  @P0 IMAD.MOV.U32 R4, RZ, RZ, R14 ;  /* 0x000000ffff040224 */ /* 0x004fe400078e000e */
[----:B------:R-:W-:-:S05]  /*90b0*/  @P0 IMAD.MOV.U32 R5, RZ, RZ, R15 ;  /* 0x000000ffff050224 */ /* 0x000fca00078e000f */
[----:B------:R0:W2:Y:S01]  /*90c0*/  @P0 LDG.E.U8 R9, desc[UR8][R4.64] ;  /* 0x0000000804090981 */ /* 0x0000a2000c1e1100 */
[----:B------:R-:W-:Y:S02]  /*90d0*/  ISETP.GT.AND P1, PT, R2, 0x66, PT ;  /* 0x000000660200780c */ /* 0x000fe40003f24270 */
[----:B------:R-:W-:-:S11]  /*90e0*/  PRMT R28, RZ, 0x7610, R28 ;  /* 0x00007610ff1c7816 */ /* 0x000fd6000000001c */
[----:B0-----:R-:W-:Y:S01]  /*90f0*/  @P1 IMAD.MOV.U32 R5, RZ, RZ, R13 ;  /* 0x000000ffff051224 */ /* 0x001fe200078e000d */
[----:B------:R0:W-:Y:S04]  /*9100*/  STL [R1+0x8], R25 ;  /* 0x0000081901007387 */ /* 0x0001e80000100800 */
[----:B0-----:R-:W4:Y:S04]  /*9110*/  LDL.LU R25, [R1+0x998] ;  /* 0x0009980001197983 */ /* 0x001f280000300800 */
[----:B------:R-:W4:Y:S04]  /*9120*/  LDL R10, [R1+0x39c] ;  /* 0x00039c00010a7983 */ /* 0x000f280000100800 */
[----:B------:R-:W4:Y:S01]  /*9130*/  LDL R0, [R1+0x3a0] ;  /* 0x0003a00001007983 */ /* 0x000f220000100800 */
[----:B---3--:R-:W-:Y:S01]  /*9140*/  @P1 IMAD.MOV.U32 R4, RZ, RZ, R12 ;  /* 0x000000ffff041224 */ /* 0x008fe200078e000c */
[----:B------:R-:W-:-:S02]  /*9150*/  ISETP.GT.AND P2, PT, R2, 0x67, PT ;  /* 0x000000670200780c */ /* 0x000fc40003f44270 */
[----:B------:R-:W-:Y:S01]  /*9160*/  PRMT R27, RZ, 0x7610, R27 ;  /* 0x00007610ff1b7816 */ /* 0x000fe2000000001b */
[----:B------:R-:W3:Y:S04]  /*9170*/  LDL R14, [R1+0x324] ;  /* 0x00032400010e7983 */ /* 0x000ee80000100800 */
[----:B------:R4:W3:Y:S04]  /*9180*/  @P1 LDG.E.U8 R28, desc[UR8][R4.64] ;  /* 0x00000008041c1981 */ /* 0x0008e8000c1e1100 */
[----:B--2---:R0:W-:Y:S04]  /*9190*/  STL [R1], R9 ;  /* 0x0000000901007387 */ /* 0x0041e80000100800 */
[----:B------:R-:W2:Y:S04]  /*91a0*/  LDL R13, [R1+0x31c] ;  /* 0x00031c00010d7983 */ /* 0x000ea80000100800 */
[----:B------:R-:W2:Y:S04]  /*91b0*/  LDL R12, [R1+0x320] ;  /* 0x00032000010c7983 */ /* 0x000ea80000100800 */
[----:B0-----:R-:W2:Y:S01]  /*91c0*/  LDL R9, [R1+0x328] ;  /* 0x0003280001097983 */ /* 0x001ea20000100800 */
[----:B----4-:R-:W-:-:S02]  /*91d0*/  @P2 IMAD.MOV.U32 R5, RZ, RZ, R10 ;  /* 0x000000ffff052224 */ /* 0x010fc400078e000a */
[----:B------:R-:W-:-:S05]  /*91e0*/  @P2 IMAD.MOV.U32 R4, RZ, RZ, R0 ;  /* 0x000000ffff042224 */ /* 0x000fca00078e0000 */
[----:B------:R0:W4:Y:S04]  /*91f0*/  @P2 LDG.E.U8 R27, desc[UR8][R4.64] ;  /* 0x00000008041b2981 */ /* 0x000128000c1e1100 */
[----:B---3--:R-:W-:Y:S04]  /*9200*/  STL [R1+0x968], R28 ;  /* 0x0009681c01007387 */ /* 0x008fe80000100800 */
[----:B------:R-:W3:Y:S04]  /*9210*/  LDL R10, [R1+0x394] ;  /* 0x00039400010a7983 */ /* 0x000ee80000100800 */
[----:B------:R-:W3:Y:S01]  /*9220*/  LDL R0, [R1+0x398] ;  /* 0x0003980001007983 */ /* 0x000ee20000100800 */
[----:B------:R-:W-:-:S02]  /*9230*/  ISETP.GT.AND P3, PT, R2, 0x76, PT ;  /* 0x000000760200780c */ /* 0x000fc40003f64270 */
[----:B------:R-:W-:Y:S02]  /*9240*/  ISETP.GT.AND P4, PT, R2, 0x77, PT ;  /* 0x000000770200780c */ /* 0x000fe40003f84270 */
[----:B------:R-:W-:Y:S02]  /*9250*/  PRMT R8, RZ, 0x7610, R8 ;  /* 0x00007610ff087816 */ /* 0x000fe40000000008 */
[----:B------:R-:W-:-:S07]  /*9260*/  PRMT R7, RZ, 0x7610, R7 ;  /* 0x00007610ff077816 */ /* 0x000fce0000000007 */
[----:B0-----:R-:W-:Y:S02]  /*9270*/  @P3 IMAD.MOV.U32 R5, RZ, RZ, R14 ;  /* 0x000000ffff053224 */ /* 0x001fe400078e000e */
[----:B--2---:R-:W-:-:S05]  /*9280*/  @P3 IMAD.MOV.U32 R4, RZ, RZ, R9 ;  /* 0x000000ffff043224 */ /* 0x004fca00078e0009 */
[----:B------:R0:W2:Y:S01]  /*9290*/  @P3 LDG.E.U8 R8, desc[UR8][R4.64] ;  /* 0x0000000804083981 */ /* 0x0000a2000c1e1100 */
[----:B------:R-:W-:Y:S01]  /*92a0*/  ISETP.GT.AND P0, PT, R2, 0x68, PT ;  /* 0x000000680200780c */ /* 0x000fe20003f04270 */
[----:B0-----:R-:W-:Y:S02]  /*92b0*/  @P4 IMAD.MOV.U32 R4, RZ, RZ, R12 ;  /* 0x000000ffff044224 */ /* 0x001fe400078e000c */
[----:B------:R-:W-:-:S05]  /*92c0*/  @P4 IMAD.MOV.U32 R5, RZ, RZ, R13 ;  /* 0x000000ffff054224 */ /* 0x000fca00078e000d */
[----:B------:R3:W2:Y:S01]  /*92d0*/  @P4 LDG.E.U8 R7, desc[UR8][R4.64] ;  /* 0x0000000804074981 */ /* 0x0006a2000c1e1100 */
[----:B------:R-:W-:-:S03]  /*92e0*/  PRMT R26, RZ, 0x7610, R26 ;  /* 0x00007610ff1a7816 */ /* 0x000fc6000000001a */
[----:B----4-:R-:W-:Y:S04]  /*92f0*/  STL [R1+0x96c], R27 ;  /* 0x00096c1b01007387 */ /* 0x010fe80000100800 */
[----:B------:R-:W4:Y:S04]  /*9300*/  LDL R14, [R1+0x38c] ;  /* 0x00038c00010e7983 */ /* 0x000f280000100800 */
[----:B------:R-:W4:Y:S01]  /*9310*/  LDL R9, [R1+0x390] ;  /* 0x0003900001097983 */ /* 0x000f220000100800 */
[----:B---3--:R-:W-:Y:S02]  /*9320*/  @P0 IMAD.MOV.U32 R5, RZ, RZ, R10 ;  /* 0x000000ffff050224 */ /* 0x008fe400078e000a */
[----:B------:R-:W-:-:S05]  /*9330*/  @P0 IMAD.MOV.U32 R4, RZ, RZ, R0 ;  /* 0x000000ffff040224 */ /* 0x000fca00078e0000 */
[----:B------:R4:W3:Y:S01]  /*9340*/  @P0 LDG.E.U8 R26, desc[UR8][R4.64] ;  /* 0x00000008041a0981 */ /* 0x0008e2000c1e1100 */
[----:B------:R-:W-:Y:S02]  /*9350*/  ISETP.GT.AND P1, PT, R2, 0x69, PT ;  /* 0x000000690200780c */ /* 0x000fe40003f24270 */
[----:B------:R-:W-:Y:S01]  /*9360*/  PRMT R22, RZ, 0x7610, R22 ;  /* 0x00007610ff167816 */ /* 0x000fe20000000016 */
[----:B--2---:R0:W-:Y:S04]  /*9370*/  STL [R1+0x970], R8 ;  /* 0x0009700801007387 */ /* 0x0041e80000100800 */
[----:B------:R-:W-:Y:S04]  /*9380*/  STL [R1+0x4], R29 ;  /* 0x0000041d01007387 */ /* 0x000fe80000100800 */
[----:B------:R-:W2:Y:S04]  /*9390*/  LDL R13, [R1+0x314] ;  /* 0x00031400010d7983 */ /* 0x000ea80000100800 */
[----:B------:R-:W2:Y:S04]  /*93a0*/  LDL R12, [R1+0x318] ;  /* 0x00031800010c7983 */ /* 0x000ea80000100800 */
[----:B------:R1:W-:Y:S04]  /*93b0*/  STL [R1+0x974], R7 ;  /* 0x0009740701007387 */ /* 0x0003e80000100800 */
[----:B------:R-:W2:Y:S04]  /*93c0*/  LDL R10, [R1+0x30c] ;  /* 0x00030c00010a7983 */ /* 0x000ea80000100800 */
[----:B------:R-:W2:Y:S01]  /*93d0*/  LDL R0, [R1+0x310] ;  /* 0x0003100001007983 */ /* 0x000ea20000100800 */
[----:B----4-:R-:W-:-:S02]  /*93e0*/  @P1 IMAD.MOV.U32 R5, RZ, RZ, R14 ;  /* 0x000000ffff051224 */ /* 0x010fc400078e000e */
[----:B------:R-:W-:-:S05]  /*93f0*/  @P1 IMAD.MOV.U32 R4, RZ, RZ, R9 ;  /* 0x000000ffff041224 */ /* 0x000fca00078e0009 */
[----:B------:R4:W2:Y:S04]  /*9400*/  @P1 LDG.E.U8 R22, desc[UR8][R4.64] ;  /* 0x0000000804161981 */ /* 0x0008a8000c1e1100 */
[----:B---3--:R-:W-:Y:S04]  /*9410*/  STL [R1+0x960], R26 ;  /* 0x0009601a01007387 */ /* 0x008fe80000100800 */
[----:B------:R-:W3:Y:S04]  /*9420*/  LDL R9, [R1+0x384] ;  /* 0x0003840001097983 */ /* 0x000ee80000100800 */
[----:B0-----:R-:W3:Y:S01]  /*9430*/  LDL R8, [R1+0x388] ;  /* 0x0003880001087983 */ /* 0x001ee20000100800 */
[----:B------:R-:W-:-:S02]  /*9440*/  ISETP.GT.AND P2, PT, R2, 0x78, PT ;  /* 0x000000780200780c */ /* 0x000fc40003f44270 */
[C---:B------:R-:W-:Y:S02]  /*9450*/  ISETP.GT.AND P3, PT, R2.reuse, 0x79, PT ;  /* 0x000000790200780c */ /* 0x040fe40003f64270 */
[----:B------:R-:W-:Y:S02]  /*9460*/  PRMT R6, RZ, 0x7610, R6 ;  /* 0x00007610ff067816 */ /* 0x000fe40000000006 */
[----:B----4-:R-:W-:Y:S02]  /*9470*/  PRMT R5, RZ, 0x7610, R5 ;  /* 0x00007610ff057816 */ /* 0x010fe40000000005 */
[----:B------:R-:W-:-:S05]  /*9480*/  ISETP.GT.AND P0, PT, R2, 0x6a, PT ;  /* 0x0000006a0200780c */ /* 0x000fca0003f04270 */
[----:B--2---:R0:W2:Y:S02]  /*9490*/  @P2 LDG.E.U8 R6, desc[UR8][R12.64] ;  /* 0x000000080c062981 */ /* 0x0040a4000c1e1100 */
[----:B0-----:R-:W-:Y:S02]  /*94a0*/  @P3 IMAD.MOV.U32 R13, RZ, RZ, R10 ;  /* 0x000000ffff0d3224 */ /* 0x001fe400078e000a */
[----:B------:R-:W-:-:S05]  /*94b0*/  @P3 IMAD.MOV.U32 R12, RZ, RZ, R0 ;  /* 0x000000ffff0c3224 */ /* 0x000fca00078e0000 */
[----:B------:R3:W4:Y:S01]  /*94c0*/  @P3 LDG.E.U8 R5, desc[UR8][R12.64] ;  /* 0x000000080c053981 */ /* 0x000722000c1e1100 */
[----:B------:R-:W-:-:S03]  /*94d0*/  PRMT R20, RZ, 0x7610, R20 ;  /* 0x00007610ff147816 */ /* 0x000fc60000000014 */
[----:B------:R-:W-:Y:S04]  /*94e0*/  STL [R1+0x964], R22 ;  /* 0x0009641601007387 */ /* 0x000fe80000100800 */
[----:B------:R-:W4:Y:S04]  /*94f0*/  LDL R14, [R1+0x37c] ;  /* 0x00037c00010e7983 */ /* 0x000f280000100800 */
[----:B-1----:R-:W4:Y:S01]  /*9500*/  LDL R7, [R1+0x380] ;  /* 0x0003800001077983 */ /* 0x002f220000100800 */
[----:B---3--:R-:W-:Y:S02]  /*9510*/  @P0 IMAD.MOV.U32 R13, RZ, RZ, R9 ;  /* 0x000000ffff0d0224 */ /* 0x008fe400078e0009 */
[----:B------:R-:W-:-:S05]  /*9520*/  @P0 IMAD.MOV.U32 R12, RZ, RZ, R8 ;  /* 0x000000ffff0c0224 */ /* 0x000fca00078e0008 */
[----:B------:R0:W3:Y:S01]  /*9530*/  @P0 LDG.E.U8 R20, desc[UR8][R12.64] ;  /* 0x000000080c140981 */ /* 0x0000e2000c1e1100 */
[----:B------:R-:W-:Y:S02]  /*9540*/  ISETP.GT.AND P1, PT, R2, 0x6b, PT ;  /* 0x0000006b0200780c */ /* 0x000fe40003f24270 */
[----:B------:R-:W-:Y:S01]  /*9550*/  PRMT R17, RZ, 0x7610, R17 ;  /* 0x00007610ff117816 */ /* 0x000fe20000000011 */
[----:B--2---:R1:W-:Y:S04]  /*9560*/  STL [R1+0x978], R6 ;  /* 0x0009780601007387 */ /* 0x0043e80000100800 */
[----:B------:R-:W2:Y:S04]  /*9570*/  LDL R10, [R1+0x304] ;  /* 0x00030400010a7983 */ /* 0x000ea80000100800 */
[----:B------:R-:W2:Y:S04]  /*9580*/  LDL R0, [R1+0x308] ;  /* 0x0003080001007983 */ /* 0x000ea80000100800 */
[----:B----4-:R4:W-:Y:S04]  /*9590*/  STL [R1+0x97c], R5 ;  /* 0x00097c0501007387 */ /* 0x0109e80000100800 */
[----:B------:R-:W4:Y:S04]  /*95a0*/  LDL R9, [R1+0x2fc] ;  /* 0x0002fc0001097983 */ /* 0x000f280000100800 */
[----:B------:R-:W4:Y:S01]  /*95b0*/  LDL R8, [R1+0x300] ;  /* 0x0003000001087983 */ /* 0x000f220000100800 */
[----:B0-----:R-:W-:-:S02]  /*95c0*/  @P1 IMAD.MOV.U32 R13, RZ, RZ, R14 ;  /* 0x000000ffff0d1224 */ /* 0x001fc400078e000e */
[----:B------:R-:W-:-:S05]  /*95d0*/  @P1 IMAD.MOV.U32 R12, RZ, RZ, R7 ;  /* 0x000000ffff0c1224 */ /* 0x000fca00078e0007 */
[----:B------:R2:W4:Y:S04]  /*95e0*/  @P1 LDG.E.U8 R17, desc[UR8][R12.64] ;  /* 0x000000080c111981 */ /* 0x000528000c1e1100 */
[----:B---3--:R-:W-:Y:S04]  /*95f0*/  STL [R1+0x990], R20 ;  /* 0x0009901401007387 */ /* 0x008fe80000100800 */
[----:B------:R-:W3:Y:S04]  /*9600*/  LDL R7, [R1+0x374] ;  /* 0x0003740001077983 */ /* 0x000ee80000100800 */
[----:B-1----:R-:W3:Y:S01]  /*9610*/  LDL R6, [R1+0x378] ;  /* 0x0003780001067983 */ /* 0x002ee20000100800 */
[----:B------:R-:W-:-:S02]  /*9620*/  ISETP.GT.AND P2, PT, R2, 0x7a, PT ;  /* 0x0000007a0200780c */ /* 0x000fc40003f44270 */
[----:B------:R-:W-:Y:S02]  /*9630*/  ISETP.GT.AND P3, PT, R2, 0x7b, PT ;  /* 0x0000007b0200780c */ /* 0x000fe40003f64270 */
[----:B------:R-:W-:-:S09]  /*9640*/  PRMT R4, RZ, 0x7610, R4 ;  /* 0x00007610ff047816 */ /* 0x000fd20000000004 */
[----:B--2---:R-:W-:Y:S02]  /*9650*/  @P2 IMAD.MOV.U32 R13, RZ, RZ, R10 ;  /* 0x000000ffff0d2224 */ /* 0x004fe400078e000a */
[----:B------:R-:W-:-:S05]  /*9660*/  @P2 IMAD.MOV.U32 R12, RZ, RZ, R0 ;  /* 0x000000ffff0c2224 */ /* 0x000fca00078e0000 */
[----:B------:R4:W2:Y:S01]  /*9670*/  @P2 LDG.E.U8 R4, desc[UR8][R12.64] ;  /* 0x000000080c042981 */ /* 0x0008a2000c1e1100 */
[----:B------:R-:W-:Y:S01]  /*9680*/  ISETP.GT.AND P0, PT, R2, 0x6c, PT ;  /* 0x0000006c0200780c */ /* 0x000fe20003f04270 */
[----:B----4-:R-:W-:Y:S02]  /*9690*/  @P3 IMAD.MOV.U32 R13, RZ, RZ, R9 ;  /* 0x000000ffff0d3224 */ /* 0x010fe400078e0009 */
[----:B------:R-:W-:Y:S01]  /*96a0*/  @P3 IMAD.MOV.U32 R12, RZ, RZ, R8 ;  /* 0x000000ffff0c3224 */ /* 0x000fe200078e0008 */
[----:B------:R-:W-:-:S06]  /*96b0*/  PRMT R3, RZ, 0x7610, R3 ;  /* 0x00007610ff037816 */ /* 0x000fcc0000000003 */
[----:B------:R3:W4:Y:S01]  /*96c0*/  @P3 LDG.E.U8 R3, desc[UR8][R12.64] ;  /* 0x000000080c033981 */ /* 0x000722000c1e1100 */
[----:B------:R-:W-:-:S03]  /*96d0*/  PRMT R16, RZ, 0x7610, R16 ;  /* 0x00007610ff107816 */ /* 0x000fc60000000010 */
[----:B------:R-:W-:Y:S04]  /*96e0*/  STL [R1+0x994], R17 ;  /* 0x0009941101007387 */ /* 0x000fe80000100800 */
[----:B------:R-:W2:Y:S04]  /*96f0*/  LDL R5, [R1+0x36c] ;  /* 0x00036c0001057983 */ /* 0x000ea80000100800 */
[----:B------:R-:W4:Y:S04]  /*9700*/  LDL R0, [R1+0x370] ;  /* 0x0003700001007983 */ /* 0x000f280000100800 */
[----:B------:R-:W4:Y:S04]  /*9710*/  LDL R9, [R1+0x2f4] ;  /* 0x0002f40001097983 */ /* 0x000f280000100800 */
[----:B------:R-:W4:Y:S01]  /*9720*/  LDL R8, [R1+0x2f8] ;  /* 0x0002f80001087983 */ /* 0x000f220000100800 */
[----:B---3--:R-:W-:-:S02]  /*9730*/  @P0 IMAD.MOV.U32 R12, RZ, RZ, R6 ;  /* 0x000000ffff0c0224 */ /* 0x008fc400078e0006 */
[----:B------:R-:W-:Y:S01]  /*9740*/  @P0 IMAD.MOV.U32 R13, RZ, RZ, R7 ;  /* 0x000000ffff0d0224 */ /* 0x000fe200078e0007 */
[----:B------:R-:W3:Y:S04]  /*9750*/  LDL R6, [R1+0x2f0] ;  /* 0x0002f00001067983 */ /* 0x000ee80000100800 */
[----:B------:R-:W3:Y:S04]  /*9760*/  LDL R7, [R1+0x2ec] ;  /* 0x0002ec0001077983 */ /* 0x000ee80000100800 */
[----:B------:R0:W3:Y:S01]  /*9770*/  @P0 LDG.E.U8 R16, desc[UR8][R12.64] ;  /* 0x000000080c100981 */ /* 0x0000e2000c1e1100 */
[----:B------:R-:W-:-:S02]  /*9780*/  ISETP.GT.AND P1, PT, R2, 0x6d, PT ;  /* 0x0000006d0200780c */ /* 0x000fc40003f24270 */
[C---:B------:R-:W-:Y:S02]  /*9790*/  ISETP.GT.AND P2, PT, R2.reuse, 0x7c, PT ;  /* 0x0000007c0200780c */ /* 0x040fe40003f44270 */
[----:B------:R-:W-:Y:S02]  /*97a0*/  PRMT R11, RZ, 0x7610, R11 ;  /* 0x00007610ff0b7816 */ /* 0x000fe4000000000b */
[----:B0-----:R-:W-:Y:S02]  /*97b0*/  PRMT R12, RZ, 0x7610, R12 ;  /* 0x00007610ff0c7816 */ /* 0x001fe4000000000c */
[----:B------:R-:W-:Y:S02]  /*97c0*/  ISETP.GT.AND P3, PT, R2, 0x7d, PT ;  /* 0x0000007d0200780c */ /* 0x000fe40003f64270 */
[----:B------:R-:W-:-:S03]  /*97d0*/  PRMT R13, RZ, 0x7610, R13 ;  /* 0x00007610ff0d7816 */ /* 0x000fc6000000000d */
[----:B--2---:R-:W-:Y:S02]  /*97e0*/  @P1 IMAD.MOV.U32 R15, RZ, RZ, R5 ;  /* 0x000000ffff0f1224 */ /* 0x004fe400078e0005 */
[----:B----4-:R-:W-:-:S05]  /*97f0*/  @P1 IMAD.MOV.U32 R14, RZ, RZ, R0 ;  /* 0x000000ffff0e1224 */ /* 0x010fca00078e0000 */
[----:B------:R0:W2:Y:S02]  /*9800*/  @P1 LDG.E.U8 R11, desc[UR8][R14.64] ;  /* 0x000000080e0b1981 */ /* 0x0000a4000c1e1100 */
[----:B0-----:R-:W-:Y:S02]  /*9810*/  @P2 IMAD.MOV.U32 R14, RZ, RZ, R8 ;  /* 0x000000ffff0e2224 */ /* 0x001fe400078e0008 */
[----:B------:R-:W-:-:S05]  /*9820*/  @P2 IMAD.MOV.U32 R15, RZ, RZ, R9 ;  /* 0x000000ffff0f2224 */ /* 0x000fca00078e0009 */
[----:B------:R3:W4:Y:S02]  /*9830*/  @P2 LDG.E.U8 R12, desc[UR8][R14.64] ;  /* 0x000000080e0c2981 */ /* 0x000724000c1e1100 */
[----:B---3--:R-:W-:Y:S02]  /*9840*/  @P3 IMAD.MOV.U32 R14, RZ, RZ, R6 ;  /* 0x000000ffff0e3224 */ /* 0x008fe400078e0006 */
[----:B------:R-:W-:-:S05]  /*9850*/  @P3 IMAD.MOV.U32 R15, RZ, RZ, R7 ;  /* 0x000000ffff0f3224 */ /* 0x000fca00078e0007 */
[----:B------:R-:W3:Y:S04]  /*9860*/  @P3 LDG.E.U8 R13, desc[UR8][R14.64] ;  /* 0x000000080e0d3981 */ /* 0x000ee8000c1e1100 */
[----:B------:R0:W-:Y:S04]  /*9870*/  STL [R1+0x92c], R16 ;  /* 0x00092c1001007387 */ /* 0x0001e80000100800 */
[----:B------:R-:W3:Y:S04]  /*9880*/  LDL R5, [R1+0x3e4] ;  /* 0x0003e40001057983 */ /* 0x000ee80000100800 */
[----:B------:R-:W3:Y:S01]  /*9890*/  LDL R0, [R1+0x3e8] ;  /* 0x0003e80001007983 */ /* 0x000ee20000100800 */
[----:B------:R-:W-:-:S03]  /*98a0*/  ISETP.GT.AND P0, PT, R2, 0x5e, PT ;  /* 0x0000005e0200780c */ /* 0x000fc60003f04270 */
[----:B--2---:R1:W-:Y:S04]  /*98b0*/  STL [R1+0x930], R11 ;  /* 0x0009300b01007387 */ /* 0x0043e80000100800 */
[----:B0-----:R-:W2:Y:S04]  /*98c0*/  LDL R16, [R1+0x3e0] ;  /* 0x0003e00001107983 */ /* 0x001ea80000100800 */
[----:B----4-:R0:W-:Y:S04]  /*98d0*/  STL [R1+0x934], R12 ;  /* 0x0009340c01007387 */ /* 0x0101e80000100800 */
[----:B-1----:R-:W4:Y:S04]  /*98e0*/  LDL R11, [R1+0x364] ;  /* 0x00036400010b7983 */ /* 0x002f280000100800 */
[----:B------:R-:W4:Y:S04]  /*98f0*/  LDL R10, [R1+0x368] ;  /* 0x00036800010a7983 */ /* 0x000f280000100800 */
[----:B0-----:R-:W4:Y:S04]  /*9900*/  LDL R12, [R1+0x3dc] ;  /* 0x0003dc00010c7983 */ /* 0x001f280000100800 */
[----:B------:R-:W4:Y:S04]  /*9910*/  LDL R9, [R1+0x35c] ;  /* 0x00035c0001097983 */ /* 0x000f280000100800 */
[----:B------:R-:W4:Y:S04]  /*9920*/  LDL R8, [R1+0x360] ;  /* 0x0003600001087983 */ /* 0x000f280000100800 */
[----:B---3--:R-:W-:Y:S04]  /*9930*/  STL [R1+0x938], R13 ;  /* 0x0009380d01007387 */ /* 0x008fe80000100800 */
[----:B------:R-:W3:Y:S04]  /*9940*/  LDL R7, [R1+0x2e4] ;  /* 0x0002e40001077983 */ /* 0x000ee80000100800 */
[----:B------:R-:W3:Y:S01]  /*9950*/  LDL R6, [R1+0x2e8] ;  /* 0x0002e80001067983 */ /* 0x000ee20000100800 */
[----:B------:R-:W-:-:S02]  /*9960*/  @P0 IMAD.MOV.U32 R14, RZ, RZ, R0 ;  /* 0x000000ffff0e0224 */ /* 0x000fc400078e0000 */
[----:B------:R-:W-:Y:S01]  /*9970*/  @P0 IMAD.MOV.U32 R15, RZ, RZ, R5 ;  /* 0x000000ffff0f0224 */ /* 0x000fe200078e0005 */
[----:B------:R-:W3:Y:S04]  /*9980*/  LDL R0, [R1+0x2e0] ;  /* 0x0002e00001007983 */ /* 0x000ee80000100800 */
[----:B------:R-:W3:Y:S01]  /*9990*/  LDL R5, [R1+0x2dc] ;  /* 0x0002dc0001057983 */ /* 0x000ee20000100800 */
[C---:B------:R-:W-:Y:S02]  /*99a0*/  ISETP.GT.AND P1, PT, R2.reuse, 0x5f, PT ;  /* 0x0000005f0200780c */ /* 0x040fe40003f24270 */
[----:B------:R-:W-:Y:S02]  /*99b0*/  ISETP.GT.AND P2, PT, R2, 0x6e, PT ;  /* 0x0000006e0200780c */ /* 0x000fe40003f44270 */
[----:B------:R-:W-:-:S02]  /*99c0*/  PRMT R18, RZ, 0x7610, R18 ;  /* 0x00007610ff127816 */ /* 0x000fc40000000012 */
[----:B------:R-:W-:Y:S02]  /*99d0*/  PRMT R19, RZ, 0x7610, R19 ;  /* 0x00007610ff137816 */ /* 0x000fe40000000013 */
[C---:B------:R-:W-:Y:S02]  /*99e0*/  ISETP.GT.AND P3, PT, R2.reuse, 0x6f, PT ;  /* 0x0000006f0200780c */ /* 0x040fe40003f64270 */
[----:B------:R2:W3:Y:S01]  /*99f0*/  @P0 LDG.E.U8 R18, desc[UR8][R14.64] ;  /* 0x000000080e120981 */ /* 0x0004e2000c1e1100 */
[C---:B------:R-:W-:Y:S02]  /*9a00*/  ISETP.GT.AND P4, PT, R2.reuse, 0x7e, PT ;  /* 0x0000007e0200780c */ /* 0x040fe40003f84270 */
[----:B------:R-:W-:Y:S02]  /*9a10*/  PRMT R21, RZ, 0x7610, R21 ;  /* 0x00007610ff157816 */ /* 0x000fe40000000015 */
[----:B------:R-:W-:Y:S02]  /*9a20*/  ISETP.GT.AND P0, PT, R2, 0x7f, PT ;  /* 0x0000007f0200780c */ /* 0x000fe40003f04270 */
[----:B------:R-:W-:-:S02]  /*9a30*/  PRMT R23, RZ, 0x7610, R23 ;  /* 0x00007610ff177816 */ /* 0x000fc40000000017 */
[----:B------:R-:W-:Y:S02]  /*9a40*/  PRMT R24, RZ, 0x7610, R24 ;  /* 0x00007610ff187816 */ /* 0x000fe40000000018 */
[----:B------:R-:W-:Y:S01]  /*9a50*/  PRMT R25, RZ, 0x7610, R25 ;  /* 0x00007610ff197816 */ /* 0x000fe20000000019 */
[----:B--2---:R-:W-:Y:S02]  /*9a60*/  @P1 IMAD.MOV.U32 R14, RZ, RZ, R16 ;  /* 0x000000ffff0e1224 */ /* 0x004fe400078e0010 */
[----:B----4-:R-:W-:-:S05]  /*9a70*/  @P1 IMAD.MOV.U32 R15, RZ, RZ, R12 ;  /* 0x000000ffff0f1224 */ /* 0x010fca00078e000c */
[----:B------:R0:W2:Y:S02]  /*9a80*/  @P1 LDG.E.U8 R19, desc[UR8][R14.64] ;  /* 0x000000080e131981 */ /* 0x0000a4000c1e1100 */
[----:B0-----:R-:W-:Y:S02]  /*9a90*/  @P2 IMAD.MOV.U32 R14, RZ, RZ, R10 ;  /* 0x000000ffff0e2224 */ /* 0x001fe400078e000a */
[----:B------:R-:W-:-:S05]  /*9aa0*/  @P2 IMAD.MOV.U32 R15, RZ, RZ, R11 ;  /* 0x000000ffff0f2224 */ /* 0x000fca00078e000b */
[----:B------:R0:W4:Y:S02]  /*9ab0*/  @P2 LDG.E.U8 R21, desc[UR8][R14.64] ;  /* 0x000000080e152981 */ /* 0x000124000c1e1100 */
[----:B0-----:R-:W-:Y:S02]  /*9ac0*/  @P3 IMAD.MOV.U32 R14, RZ, RZ, R8 ;  /* 0x000000ffff0e3224 */ /* 0x001fe400078e0008 */
[----:B------:R-:W-:-:S05]  /*9ad0*/  @P3 IMAD.MOV.U32 R15, RZ, RZ, R9 ;  /* 0x000000ffff0f3224 */ /* 0x000fca00078e0009 */
[----:B------:R3:W4:Y:S02]  /*9ae0*/  @P3 LDG.E.U8 R23, desc[UR8][R14.64] ;  /* 0x000000080e173981 */ /* 0x000724000c1e1100 */
[----:B---3--:R-:W-:Y:S02]  /*9af0*/  @P4 IMAD.MOV.U32 R14, RZ, RZ, R6 ;  /* 0x000000ffff0e4224 */ /* 0x008fe400078e0006 */
[----:B------:R-:W-:-:S05]  /*9b00*/  @P4 IMAD.MOV.U32 R15, RZ, RZ, R7 ;  /* 0x000000ffff0f4224 */ /* 0x000fca00078e0007 */
[----:B------:R0:W3:Y:S02]  /*9b10*/  @P4 LDG.E.U8 R24, desc[UR8][R14.64] ;  /* 0x000000080e184981 */ /* 0x0000e4000c1e1100 */
[----:B0-----:R-:W-:Y:S02]  /*9b20*/  @P0 IMAD.MOV.U32 R14, RZ, RZ, R0 ;  /* 0x000000ffff0e0224 */ /* 0x001fe400078e0000 */
[----:B------:R-:W-:-:S05]  /*9b30*/  @P0 IMAD.MOV.U32 R15, RZ, RZ, R5 ;  /* 0x000000ffff0f0224 */ /* 0x000fca00078e0005 */
[----:B------:R0:W3:Y:S02]  /*9b40*/  @P0 LDG.E.U8 R25, desc[UR8][R14.64] ;  /* 0x000000080e190981 */ /* 0x0000e4000c1e1100 */
[----:B0-----:R-:W0:Y:S02]  /*9b50*/  S2R R14, SR_TID.X ;  /* 0x00000000000e7919 */ /* 0x001e240000002100 */
[----:B------:R-:W-:Y:S01]  /*9b60*/  STL [R1+0x91c], R18 ;  /* 0x00091c1201007387 */ /* 0x000fe20000100800 */
[----:B0-----:R-:W-:-:S04]  /*9b70*/  LOP3.LUT R0, R14, 0x3f, RZ, 0xc0, !PT ;  /* 0x0000003f0e007812 */ /* 0x001fc800078ec0ff */
[C---:B------:R-:W-:Y:S01]  /*9b80*/  LOP3.LUT R14, R0.reuse, 0x40, RZ, 0xfc, !PT ;  /* 0x00000040000e7812 */ /* 0x040fe200078efcff */
[----:B------:R-:W-:Y:S01]  /*9b90*/  BAR.SYNC.DEFER_BLOCKING 0x0 ;  /* 0x0000000000007b1d */ /* 0x000fe20000010000 */
[----:B------:R-:W-:-:S05]  /*9ba0*/  ISETP.GE.AND P0, PT, R0, R2, PT ;  /* 0x000000020000720c */ /* 0x000fca0003f06270 */
[----:B--2---:R-:W-:Y:S04]  /*9bb0*/  STL [R1+0x920], R19 ;  /* 0x0009201301007387 */ /* 0x004fe80000100800 */
[----:B----4-:R-:W-:Y:S04]  /*9bc0*/  STL [R1+0x924], R21 ;  /* 0x0009241501007387 */ /* 0x010fe80000100800 */
[----:B------:R-:W-:Y:S04]  /*9bd0*/  STL [R1+0x928], R23 ;  /* 0x0009281701007387 */ /* 0x000fe80000100800 */
[----:B---3--:R-:W-:Y:S04]  /*9be0*/  STL [R1+0x93c], R24 ;  /* 0x00093c1801007387 */ /* 0x008fe80000100800 */
[----:B------:R0:W-:Y:S04]  /*9bf0*/  STL [R1+0x940], R25 ;  /* 0x0009401901007387 */ /* 0x0001e80000100800 */
[----:B------:R-:W2:Y:S04]  /*9c00*/  LDL.LU R17, [R1+0x1e4] ;  /* 0x0001e40001117983 */ /* 0x000ea80000300800 */
[----:B------:R-:W3:Y:S04]  /*9c10*/  LDL.LU R20, [R1+0x1e0] ;  /* 0x0001e00001147983 */ /* 0x000ee80000300800 */
[----:B------:R-:W4:Y:S04]  /*9c20*/  LDL.LU R9, [R1+0x1a4] ;  /* 0x0001a40001097983 */ /* 0x000f280000300800 */
[----:B------:R-:W4:Y:S04]  /*9c30*/  LDL.LU R10, [R1+0x1a0] ;  /* 0x0001a000010a7983 */ /* 0x000f280000300800 */
[----:B------:R-:W4:Y:S04]  /*9c40*/  LDL.LU R27, [R1+0x164] ;  /* 0x00016400011b7983 */ /* 0x000f280000300800 */
[----:B------:R-:W4:Y:S04]  /*9c50*/  LDL.LU R28, [R1+0x160] ;  /* 0x00016000011c7983 */ /* 0x000f280000300800 */
[----:B------:R-:W4:Y:S04]  /*9c60*/  LDL.LU R0, [R1+0x124] ;  /* 0x0001240001007983 */ /* 0x000f280000300800 */
[----:B------:R-:W4:Y:S04]  /*9c70*/  LDL.LU R29, [R1+0x120] ;  /* 0x00012000011d7983 */ /* 0x000f280000300800 */
[----:B0-----:R-:W4:Y:S04]  /*9c80*/  LDL.LU R25, [R1+0xa4] ;  /* 0x0000a40001197983 */ /* 0x001f280000300800 */
[----:B------:R-:W4:Y:S04]  /*9c90*/  LDL.LU R15, [R1+0xa0] ;  /* 0x0000a000010f7983 */ /* 0x000f280000300800 */
        /* <DEDUP_REMOVED lines=10> */
[----:B------:R-:W4:Y:S01]  /*9d40*/  LDL.LU R6, [R1+0x11c] ;  /* 0x00011c0001067983 */ /* 0x000f220000300800 */
[----:B------:R-:W-:-:S03]  /*9d50*/  ISETP.GE.AND P1, PT, R14, R2, PT ;  /* 0x000000020e00720c */ /* 0x000fc60003f26270 */
[----:B------:R-:W4:Y:S04]  /*9d60*/  LDL.LU R22, [R1+0x118] ;  /* 0x0001180001167983 */ /* 0x000f280000300800 */
[----:B------:R-:W4:Y:S04]  /*9d70*/  LDL.LU R26, [R1+0xdc] ;  /* 0x0000dc00011a7983 */ /* 0x000f280000300800 */
[----:B------:R-:W4:Y:S04]  /*9d80*/  LDL.LU R7, [R1+0xd8] ;  /* 0x0000d80001077983 */ /* 0x000f280000300800 */
[----:B------:R-:W4:Y:S04]  /*9d90*/  LDL.LU R8, [R1+0x9c] ;  /* 0x00009c0001087983 */ /* 0x000f280000300800 */
[----:B------:R-:W4:Y:S04]  /*9da0*/  LDL.LU R2, [R1+0xe0] ;  /* 0x0000e00001027983 */ /* 0x000f280000300800 */
[----:B------:R0:W-:Y:S02]  /*9db0*/  STL [R1+0x944], R14 ;  /* 0x0009440e01007387 */ /* 0x0001e40000100800 */
[----:B0-----:R-:W0:Y:S02]  /*9dc0*/  S2R R14, SR_TID.X ;  /* 0x00000000000e7919 */ /* 0x001e240000002100 */
[----:B0-----:R-:W-:-:S05]  /*9dd0*/  LOP3.LUT R14, R14, 0x3f, RZ, 0xc0, !PT ;  /* 0x0000003f0e0e7812 */ /* 0x001fca00078ec0ff */
[----:B--2---:R0:W-:Y:S04]  /*9de0*/  STS.U8 [R14+UR5], R17 ;  /* 0x000000110e007988 */ /* 0x0041e80008000005 */
[----:B---3--:R1:W-:Y:S04]  /*9df0*/  STS.U8 [R14+UR5+0x40], R20 ;  /* 0x000040140e007988 */ /* 0x0083e80008000005 */
[----:B----4-:R2:W-:Y:S04]  /*9e00*/  STS.U8 [R14+UR5+0x400], R9 ;  /* 0x000400090e007988 */ /* 0x0105e80008000005 */
[----:B0-----:R-:W3:Y:S04]  /*9e10*/  LDL.LU R17, [R1+0x994] ;  /* 0x0009940001117983 */ /* 0x001ee80000300800 */
[----:B-1----:R-:W4:Y:S04]  /*9e20*/  LDL.LU R20, [R1+0x990] ;  /* 0x0009900001147983 */ /* 0x002f280000300800 */
[----:B--2---:R-:W2:Y:S04]  /*9e30*/  LDL.LU R9, [R1+0x98c] ;  /* 0x00098c0001097983 */ /* 0x004ea80000300800 */
[----:B------:R0:W-:Y:S04]  /*9e40*/  STS.U8 [R14+UR5+0x440], R10 ;  /* 0x0004400a0e007988 */ /* 0x0001e80008000005 */
[----:B------:R1:W-:Y:S04]  /*9e50*/  STS.U8 [R14+UR5+0x800], R27 ;  /* 0x0008001b0e007988 */ /* 0x0003e80008000005 */
[----:B------:R1:W-:Y:S04]  /*9e60*/  STS.U8 [R14+UR5+0x840], R28 ;  /* 0x0008401c0e007988 */ /* 0x0003e80008000005 */
[----:B0-----:R-:W2:Y:S04]  /*9e70*/  LDL.LU R10, [R1+0x988] ;  /* 0x00098800010a7983 */ /* 0x001ea80000300800 */
[----:B-1----:R-:W2:Y:S04]  /*9e80*/  LDL.LU R27, [R1+0x98] ;  /* 0x00009800011b7983 */ /* 0x002ea80000300800 */
[----:B------:R-:W2:Y:S04]  /*9e90*/  LDL.LU R28, [R1+0x20] ;  /* 0x00002000011c7983 */ /* 0x000ea80000300800 */
[----:B------:R0:W-:Y:S04]  /*9ea0*/  STS.U8 [R14+UR5+0xc00], R0 ;  /* 0x000c00000e007988 */ /* 0x0001e80008000005 */
[----:B------:R1:W-:Y:S04]  /*9eb0*/  STS.U8 [R14+UR5+0xc40], R29 ;  /* 0x000c401d0e007988 */ /* 0x0003e80008000005 */
[----:B0-----:R-:W2:Y:S04]  /*9ec0*/  LDL.LU R0, [R1+0x984] ;  /* 0x0009840001007983 */ /* 0x001ea80000300800 */
[----:B-1----:R-:W2:Y:S04]  /*9ed0*/  LDL.LU R29, [R1+0x980] ;  /* 0x00098000011d7983 */ /* 0x002ea80000300800 */
[----:B------:R0:W-:Y:S04]  /*9ee0*/  STS.U8 [R14+UR5+0x1000], R2 ;  /* 0x001000020e007988 */ /* 0x0001e80008000005 */
[----:B------:R-:W-:Y:S04]  /*9ef0*/  STS.U8 [R14+UR5+0x1040], R25 ;  /* 0x001040190e007988 */ /* 0x000fe80008000005 */
[----:B------:R-:W-:Y:S01]  /*9f00*/  STS.U8 [R14+UR5+0x1400], R15 ;  /* 0x0014000f0e007988 */ /* 0x000fe20008000005 */
[----:B0-----:R-:W-:-:S03]  /*9f10*/  LOP3.LUT R2, R14, 0x8, RZ, 0x3c, !PT ;  /* 0x000000080e027812 */ /* 0x001fc600078e3cff */
[----:B--2---:R-:W-:Y:S04]  /*9f20*/  STS.U8 [R14+UR5+0x1440], R29 ;  /* 0x0014401d0e007988 */ /* 0x004fe80008000005 */
[----:B------:R-:W-:Y:S04]  /*9f30*/  STS.U8 [R14+UR5+0x1800], R24 ;  /* 0x001800180e007988 */ /* 0x000fe80008000005 */
[----:B------:R-:W-:Y:S04]  /*9f40*/  STS.U8 [R14+UR5+0x1840], R23 ;  /* 0x001840170e007988 */ /* 0x000fe80008000005 */
[----:B------:R-:W-:Y:S04]  /*9f50*/  STS.U8 [R14+UR5+0x1c00], R21 ;  /* 0x001c00150e007988 */ /* 0x000fe80008000005 */
[----:B------:R-:W-:Y:S04]  /*9f60*/  STS.U8 [R14+UR5+0x1c40], R19 ;  /* 0x001c40130e007988 */ /* 0x000fe80008000005 */
[----:B------:R-:W-:Y:S04]  /*9f70*/  STL [R1+0x948], R29 ;  /* 0x0009481d01007387 */ /* 0x000fe80000100800 */
[----:B------:R0:W-:Y:S04]  /*9f80*/  STS.U8 [R2+UR5+0x8c0], R5 ;  /* 0x0008c00502007988 */ /* 0x0001e80008000005 */
[----:B------:R1:W-:Y:S04]  /*9f90*/  STS.U8 [R2+UR5+0xc0], R13 ;  /* 0x0000c00d02007988 */ /* 0x0003e80008000005 */
[----:B------:R2:W-:Y:S04]  /*9fa0*/  STS.U8 [R2+UR5+0x480], R12 ;  /* 0x0004800c02007988 */ /* 0x0005e80008000005 */
[----:B0-----:R-:W3:Y:S04]  /*9fb0*/  LDL.LU R5, [R1+0x1d4] ;  /* 0x0001d40001057983 */ /* 0x001ee80000300800 */
[----:B------:R-:W4:Y:S04]  /*9fc0*/  LDL.LU R24, [R1+0x1d0] ;  /* 0x0001d00001187983 */ /* 0x000f280000300800 */
[----:B-1----:R-:W4:Y:S04]  /*9fd0*/  LDL.LU R13, [R1+0x194] ;  /* 0x00019400010d7983 */ /* 0x002f280000300800 */
[----:B------:R0:W-:Y:S04]  /*9fe0*/  STS.U8 [R2+UR5+0x4c0], R11 ;  /* 0x0004c00b02007988 */ /* 0x0001e80008000005 */
[----:B--2---:R-:W2:Y:S04]  /*9ff0*/  LDL.LU R12, [R1+0x190] ;  /* 0x00019000010c7983 */ /* 0x004ea80000300800 */
[----:B------:R1:W-:Y:S04]  /*a000*/  STS.U8 [R2+UR5+0xc80], R6 ;  /* 0x000c800602007988 */ /* 0x0003e80008000005 */
[----:B0-----:R-:W2:Y:S04]  /*a010*/  LDL.LU R11, [R1+0x154] ;  /* 0x00015400010b7983 */ /* 0x001ea80000300800 */
[----:B------:R0:W-:Y:S04]  /*a020*/  STS.U8 [R2+UR5+0x880], R16 ;  /* 0x0008801002007988 */ /* 0x0001e80008000005 */
[----:B-1----:R-:W2:Y:S04]  /*a030*/  LDL.LU R6, [R1+0x150] ;  /* 0x0001500001067983 */ /* 0x002ea80000300800 */
        /* <DEDUP_REMOVED lines=8> */
[----:B0-----:R-:W2:Y:S04]  /*a0c0*/  LDL.LU R28, [R1+0x8c] ;  /* 0x00008c00011c7983 */ /* 0x001ea80000300800 */
[----:B------:R-:W2:Y:S04]  /*a0d0*/  LDL.LU R29, [R1+0x8] ;  /* 0x00000800011d7983 */ /* 0x000ea80000300800 */
[----:B------:R-:W2:Y:S04]  /*a0e0*/  LDL.LU R15, [R1+0x4] ;  /* 0x00000400010f7983 */ /* 0x000ea80000300800 */
[----:B------:R-:W2:Y:S04]  /*a0f0*/  LDL.LU R23, [R1+0x1cc] ;  /* 0x0001cc0001177983 */ /* 0x000ea80000300800 */
[----:B------:R-:W2:Y:S04]  /*a100*/  LDL.LU R21, [R1+0x1c8] ;  /* 0x0001c80001157983 */ /* 0x000ea80000300800 */
[----:B------:R0:W-:Y:S04]  /*a110*/  STS.U8 [R2+UR5+0x80], R18 ;  /* 0x0000801202007988 */ /* 0x0001e80008000005 */
[----:B------:R-:W2:Y:S04]  /*a120*/  LDL.LU R19, [R1+0x18c] ;  /* 0x00018c0001137983 */ /* 0x000ea80000300800 */
[----:B------:R1:W-:Y:S04]  /*a130*/  STS.U8 [R2+UR5+0xcc0], R22 ;  /* 0x000cc01602007988 */ /* 0x0003e80008000005 */
[----:B0-----:R-:W2:Y:S04]  /*a140*/  LDL.LU R18, [R1+0x188] ;  /* 0x0001880001127983 */ /* 0x001ea80000300800 */
[----:B------:R0:W-:Y:S04]  /*a150*/  STS.U8 [R2+UR5+0x1080], R26 ;  /* 0x0010801a02007988 */ /* 0x0001e80008000005 */
[----:B-1----:R-:W2:Y:S04]  /*a160*/  LDL.LU R22, [R1+0x14c] ;  /* 0x00014c0001167983 */ /* 0x002ea80000300800 */
[----:B------:R1:W-:Y:S04]  /*a170*/  STS.U8 [R2+UR5+0x18c0], R0 ;  /* 0x0018c00002007988 */ /* 0x0003e80008000005 */
[----:B0-----:R-:W2:Y:S04]  /*a180*/  LDL.LU R26, [R1+0x148] ;  /* 0x00014800011a7983 */ /* 0x001ea80000300800 */
[----:B------:R-:W-:Y:S04]  /*a190*/  STS.U8 [R2+UR5+0x1c80], R10 ;  /* 0x001c800a02007988 */ /* 0x000fe80008000005 */
[----:B-1----:R-:W2:Y:S04]  /*a1a0*/  LDL.LU R0, [R1+0x10c] ;  /* 0x00010c0001007983 */ /* 0x002ea80000300800 */
[----:B------:R0:W-:Y:S04]  /*a1b0*/  STL [R1+0x94c], R10 ;  /* 0x00094c0a01007387 */ /* 0x0001e80000100800 */
[----:B------:R1:W-:Y:S04]  /*a1c0*/  STS.U8 [R2+UR5+0x1cc0], R9 ;  /* 0x001cc00902007988 */ /* 0x0003e80008000005 */
[----:B0-----:R-:W2:Y:S04]  /*a1d0*/  LDL.LU R10, [R1+0xc] ;  /* 0x00000c00010a7983 */ /* 0x001ea80000300800 */
[----:B-1----:R-:W2:Y:S04]  /*a1e0*/  LDL.LU R2, [R1+0x88] ;  /* 0x0000880001027983 */ /* 0x002ea80000300800 */
[----:B------:R0:W-:Y:S04]  /*a1f0*/  STL [R1+0x950], R9 ;  /* 0x0009500901007387 */ /* 0x0001e80000100800 */
[----:B0-----:R-:W2:Y:S01]  /*a200*/  LDL.LU R9, [R1+0x10] ;  /* 0x0000100001097983 */ /* 0x001ea20000300800 */
[----:B------:R-:W-:-:S05]  /*a210*/  LOP3.LUT R25, R14, 0x10, RZ, 0x3c, !PT ;  /* 0x000000100e197812 */ /* 0x000fca00078e3cff */
[----:B---3--:R0:W-:Y:S04]  /*a220*/  STS.U8 [R25+UR5+0x100], R5 ;  /* 0x0001000519007988 */ /* 0x0081e80008000005 */
[----:B----4-:R1:W-:Y:S04]  /*a230*/  STS.U8 [R25+UR5+0x140], R24 ;  /* 0x0001401819007988 */ /* 0x0103e80008000005 */
[----:B------:R3:W-:Y:S04]  /*a240*/  STS.U8 [R25+UR5+0x500], R13 ;  /* 0x0005000d19007988 */ /* 0x0007e80008000005 */
[----:B0-----:R-:W4:Y:S04]  /*a250*/  LDL.LU R5, [R1+0x97c] ;  /* 0x00097c0001057983 */ /* 0x001f280000300800 */
[----:B-1----:R-:W4:Y:S04]  /*a260*/  LDL.LU R24, [R1+0x108] ;  /* 0x0001080001187983 */ /* 0x002f280000300800 */
[----:B--2---:R0:W-:Y:S04]  /*a270*/  STS.U8 [R25+UR5+0x540], R12 ;  /* 0x0005400c19007988 */ /* 0x0041e80008000005 */
[----:B---3--:R-:W2:Y:S04]  /*a280*/  LDL.LU R13, [R1+0xcc] ;  /* 0x0000cc00010d7983 */ /* 0x008ea80000300800 */
[----:B------:R1:W-:Y:S04]  /*a290*/  STS.U8 [R25+UR5+0x900], R11 ;  /* 0x0009000b19007988 */ /* 0x0003e80008000005 */
[----:B0-----:R-:W3:Y:S04]  /*a2a0*/  LDL.LU R12, [R1+0xc8] ;  /* 0x0000c800010c7983 */ /* 0x001ee80000300800 */
[----:B------:R0:W-:Y:S04]  /*a2b0*/  STS.U8 [R25+UR5+0x940], R6 ;  /* 0x0009400619007988 */ /* 0x0001e80008000005 */
[----:B-1----:R-:W3:Y:S04]  /*a2c0*/  LDL.LU R11, [R1+0x84] ;  /* 0x00008400010b7983 */ /* 0x002ee80000300800 */
        /* <DEDUP_REMOVED lines=10> */
[----:B-1----:R-:W3:Y:S04]  /*a370*/  LDL.LU R28, [R1+0x968] ;  /* 0x00096800011c7983 */ /* 0x002ee80000300800 */
[----:B------:R0:W-:Y:S02]  /*a380*/  STS.U8 [R25+UR5+0x1540], R2 ;  /* 0x0015400219007988 */ /* 0x0001e40008000005 */
[----:B0-----:R-:W-:-:S02]  /*a390*/  LOP3.LUT R2, R14, 0x18, RZ, 0x3c, !PT ;  /* 0x000000180e027812 */ /* 0x001fc400078e3cff */
[----:B------:R-:W-:Y:S04]  /*a3a0*/  STS.U8 [R25+UR5+0x1900], R9 ;  /* 0x0019000919007988 */ /* 0x000fe80008000005 */
[----:B------:R-:W-:Y:S04]  /*a3b0*/  STS.U8 [R25+UR5+0x1940], R10 ;  /* 0x0019400a19007988 */ /* 0x000fe80008000005 */
[----:B------:R-:W-:Y:S04]  /*a3c0*/  STS.U8 [R25+UR5+0x1d00], R29 ;  /* 0x001d001d19007988 */ /* 0x000fe80008000005 */
[----:B------:R-:W-:Y:S04]  /*a3d0*/  STS.U8 [R25+UR5+0x1d40], R15 ;  /* 0x001d400f19007988 */ /* 0x000fe80008000005 */
[----:B------:R0:W-:Y:S04]  /*a3e0*/  STS.U8 [R2+UR5+0x980], R22 ;  /* 0x0009801602007988 */ /* 0x0001e80008000005 */
[----:B------:R1:W-:Y:S04]  /*a3f0*/  STS.U8 [R2+UR5+0x9c0], R26 ;  /* 0x0009c01a02007988 */ /* 0x0003e80008000005 */
[----:B0-----:R-:W3:Y:S04]  /*a400*/  LDL.LU R22, [R1+0x1c4] ;  /* 0x0001c40001167983 */ /* 0x001ee80000300800 */
[----:B-1----:R-:W3:Y:S04]  /*a410*/  LDL.LU R26, [R1+0x1c0] ;  /* 0x0001c000011a7983 */ /* 0x002ee80000300800 */
[----:B------:R0:W-:Y:S04]  /*a420*/  STS.U8 [R2+UR5+0xd80], R0 ;  /* 0x000d800002007988 */ /* 0x0001e80008000005 */
[----:B------:R1:W-:Y:S04]  /*a430*/  STS.U8 [R2+UR5+0x180], R23 ;  /* 0x0001801702007988 */ /* 0x0003e80008000005 */
[----:B------:R1:W-:Y:S04]  /*a440*/  STS.U8 [R2+UR5+0x1c0], R21 ;  /* 0x0001c01502007988 */ /* 0x0003e80008000005 */
[----:B0-----:R-:W3:Y:S04]  /*a450*/  LDL.LU R0, [R1+0x184] ;  /* 0x0001840001007983 */ /* 0x001ee80000300800 */
[----:B-1----:R-:W3:Y:S04]  /*a460*/  LDL.LU R23, [R1+0x140] ;  /* 0x0001400001177983 */ /* 0x002ee80000300800 */
[----:B------:R0:W-:Y:S04]  /*a470*/  STS.U8 [R2+UR5+0x580], R19 ;  /* 0x0005801302007988 */ /* 0x0001e80008000005 */
[----:B------:R-:W3:Y:S04]  /*a480*/  LDL.LU R21, [R1+0x104] ;  /* 0x0001040001157983 */ /* 0x000ee80000300800 */
[----:B------:R1:W-:Y:S04]  /*a490*/  STS.U8 [R2+UR5+0x5c0], R18 ;  /* 0x0005c01202007988 */ /* 0x0003e80008000005 */
[----:B0-----:R-:W3:Y:S04]  /*a4a0*/  LDL.LU R19, [R1+0x100] ;  /* 0x0001000001137983 */ /* 0x001ee80000300800 */
[----:B-1----:R-:W3:Y:S04]  /*a4b0*/  LDL.LU R18, [R1+0xc4] ;  /* 0x0000c40001127983 */ /* 0x002ee80000300800 */
[----:B------:R-:W3:Y:S04]  /*a4c0*/  LDL.LU R10, [R1+0x70] ;  /* 0x00007000010a7983 */ /* 0x000ee80000300800 */
[----:B------:R-:W3:Y:S04]  /*a4d0*/  LDL.LU R29, [R1+0x2c] ;  /* 0x00002c00011d7983 */ /* 0x000ee80000300800 */
[----:B------:R-:W3:Y:S04]  /*a4e0*/  LDL.LU R25, [R1+0x1bc] ;  /* 0x0001bc0001197983 */ /* 0x000ee80000300800 */
[----:B------:R-:W3:Y:S01]  /*a4f0*/  LDL.LU R15, [R1+0x1b8] ;  /* 0x0001b800010f7983 */ /* 0x000ee20000300800 */
[----:B------:R-:W-:-:S03]  /*a500*/  LOP3.LUT R9, R14, 0x20, RZ, 0x3c, !PT ;  /* 0x000000200e097812 */ /* 0x000fc600078e3cff */
[----:B----4-:R0:W-:Y:S04]  /*a510*/  STS.U8 [R2+UR5+0xdc0], R24 ;  /* 0x000dc01802007988 */ /* 0x0101e80008000005 */
[----:B--2---:R1:W-:Y:S04]  /*a520*/  STS.U8 [R2+UR5+0x1180], R13 ;  /* 0x0011800d02007988 */ /* 0x0043e80008000005 */
[----:B0-----:R-:W2:Y:S04]  /*a530*/  LDL.LU R24, [R1+0x17c] ;  /* 0x00017c0001187983 */ /* 0x001ea80000300800 */
[----:B---3--:R0:W-:Y:S04]  /*a540*/  STS.U8 [R2+UR5+0x11c0], R12 ;  /* 0x0011c00c02007988 */ /* 0x0081e80008000005 */
[----:B-1----:R-:W3:Y:S04]  /*a550*/  LDL.LU R13, [R1+0x178] ;  /* 0x00017800010d7983 */ /* 0x002ee80000300800 */
[----:B------:R1:W-:Y:S04]  /*a560*/  STS.U8 [R2+UR5+0x1580], R11 ;  /* 0x0015800b02007988 */ /* 0x0003e80008000005 */
[----:B0-----:R-:W4:Y:S04]  /*a570*/  LDL.LU R12, [R1+0x13c] ;  /* 0x00013c00010c7983 */ /* 0x001f280000300800 */
[----:B-1----:R-:W2:Y:S04]  /*a580*/  LDL.LU R11, [R1+0x138] ;  /* 0x00013800010b7983 */ /* 0x002ea80000300800 */
[----:B------:R0:W-:Y:S04]  /*a590*/  STS.U8 [R2+UR5+0x15c0], R16 ;  /* 0x0015c01002007988 */ /* 0x0001e80008000005 */
[----:B0-----:R-:W2:Y:S04]  /*a5a0*/  LDL.LU R16, [R1+0xfc] ;  /* 0x0000fc0001107983 */ /* 0x001ea80000300800 */
[----:B------:R-:W-:Y:S04]  /*a5b0*/  STS.U8 [R2+UR5+0x1dc0], R7 ;  /* 0x001dc00702007988 */ /* 0x000fe80008000005 */
[----:B------:R-:W-:Y:S04]  /*a5c0*/  STS.U8 [R2+UR5+0x1d80], R8 ;  /* 0x001d800802007988 */ /* 0x000fe80008000005 */
[----:B------:R-:W-:Y:S04]  /*a5d0*/  STS.U8 [R2+UR5+0x19c0], R27 ;  /* 0x0019c01b02007988 */ /* 0x000fe80008000005 */
[----:B------:R-:W-:Y:S04]  /*a5e0*/  STS.U8 [R2+UR5+0x1980], R28 ;  /* 0x0019801c02007988 */ /* 0x000fe80008000005 */
[----:B------:R0:W-:Y:S04]  /*a5f0*/  STL [R1+0x954], R28 ;  /* 0x0009541c01007387 */ /* 0x0001e80000100800 */
[----:B0-----:R-:W2:Y:S04]  /*a600*/  LDL.LU R28, [R1+0xc0] ;  /* 0x0000c000011c7983 */ /* 0x001ea80000300800 */
[----:B------:R0:W-:Y:S04]  /*a610*/  STL [R1+0x958], R27 ;  /* 0x0009581b01007387 */ /* 0x0001e80000100800 */
[----:B0-----:R-:W2:Y:S04]  /*a620*/  LDL.LU R27, [R1+0x144] ;  /* 0x00014400011b7983 */ /* 0x001ea80000300800 */
[----:B------:R-:W2:Y:S04]  /*a630*/  LDL.LU R2, [R1+0x180] ;  /* 0x0001800001027983 */ /* 0x000ea80000300800 */
[----:B------:R0:W-:Y:S04]  /*a640*/  STS.U8 [R9+UR5+0x200], R22 ;  /* 0x0002001609007988 */ /* 0x0001e80008000005 */
[----:B------:R1:W-:Y:S04]  /*a650*/  STS.U8 [R9+UR5+0x240], R26 ;  /* 0x0002401a09007988 */ /* 0x0003e80008000005 */
[----:B0-----:R-:W3:Y:S04]  /*a660*/  LDL.LU R22, [R1+0x964] ;  /* 0x0009640001167983 */ /* 0x001ee80000300800 */
[----:B-1----:R-:W3:Y:S04]  /*a670*/  LDL.LU R26, [R1+0x960] ;  /* 0x00096000011a7983 */ /* 0x002ee80000300800 */
[----:B------:R0:W-:Y:S04]  /*a680*/  STS.U8 [R9+UR5+0x600], R0 ;  /* 0x0006000009007988 */ /* 0x0001e80008000005 */
[----:B0-----:R-:W4:Y:S04]  /*a690*/  LDL.LU R0, [R1+0x95c] ;  /* 0x00095c0001007983 */ /* 0x001f280000300800 */
[----:B--2---:R-:W-:Y:S04]  /*a6a0*/  STS.U8 [R9+UR5+0x640], R2 ;  /* 0x0006400209007988 */ /* 0x004fe80008000005 */
[----:B------:R-:W-:Y:S04]  /*a6b0*/  STS.U8 [R9+UR5+0xa00], R27 ;  /* 0x000a001b09007988 */ /* 0x000fe80008000005 */
[----:B------:R0:W-:Y:S04]  /*a6c0*/  STS.U8 [R9+UR5+0xa40], R23 ;  /* 0x000a401709007988 */ /* 0x0001e80008000005 */
[----:B------:R1:W-:Y:S04]  /*a6d0*/  STS.U8 [R9+UR5+0xe00], R21 ;  /* 0x000e001509007988 */ /* 0x0003e80008000005 */
[----:B------:R2:W-:Y:S04]  /*a6e0*/  STS.U8 [R9+UR5+0xe40], R19 ;  /* 0x000e401309007988 */ /* 0x0005e80008000005 */
[----:B0-----:R-:W4:Y:S04]  /*a6f0*/  LDL.LU R23, [R1+0xf8] ;  /* 0x0000f80001177983 */ /* 0x001f280000300800 */
[----:B-1----:R-:W4:Y:S04]  /*a700*/  LDL.LU R21, [R1+0xbc] ;  /* 0x0000bc0001157983 */ /* 0x002f280000300800 */
[----:B------:R0:W-:Y:S04]  /*a710*/  STS.U8 [R9+UR5+0x1200], R18 ;  /* 0x0012001209007988 */ /* 0x0001e80008000005 */
[----:B--2---:R-:W2:Y:S04]  /*a720*/  LDL.LU R19, [R1+0xb8] ;  /* 0x0000b80001137983 */ /* 0x004ea80000300800 */
[----:B0-----:R-:W2:Y:S04]  /*a730*/  LDL.LU R18, [R1+0x7c] ;  /* 0x00007c0001127983 */ /* 0x001ea80000300800 */
[----:B------:R0:W-:Y:S04]  /*a740*/  STS.U8 [R9+UR5+0x1240], R28 ;  /* 0x0012401c09007988 */ /* 0x0001e80008000005 */
[----:B------:R-:W-:Y:S01]  /*a750*/  STS.U8 [R9+UR5+0x1600], R10 ;  /* 0x0016000a09007988 */ /* 0x000fe20008000005 */
[----:B------:R-:W-:-:S03]  /*a760*/  LOP3.LUT R2, R14, 0x28, RZ, 0x3c, !PT ;  /* 0x000000280e027812 */ /* 0x000fc600078e3cff */
[----:B------:R-:W-:Y:S04]  /*a770*/  STS.U8 [R9+UR5+0x1640], R29 ;  /* 0x0016401d09007988 */ /* 0x000fe80008000005 */
[----:B------:R-:W2:Y:S04]  /*a780*/  LDL.LU R27, [R1+0x1b4] ;  /* 0x0001b400011b7983 */ /* 0x000ea80000300800 */
[----:B0-----:R-:W2:Y:S04]  /*a790*/  LDL.LU R28, [R1+0x1b0] ;  /* 0x0001b000011c7983 */ /* 0x001ea80000300800 */
[----:B---3--:R-:W-:Y:S04]  /*a7a0*/  STS.U8 [R9+UR5+0x1a00], R26 ;  /* 0x001a001a09007988 */ /* 0x008fe80008000005 */
[----:B------:R-:W-:Y:S04]  /*a7b0*/  STS.U8 [R9+UR5+0x1a40], R22 ;  /* 0x001a401609007988 */ /* 0x000fe80008000005 */
[----:B------:R-:W-:Y:S04]  /*a7c0*/  STS.U8 [R9+UR5+0x1e00], R6 ;  /* 0x001e000609007988 */ /* 0x000fe80008000005 */
[----:B------:R0:W-:Y:S04]  /*a7d0*/  STS.U8 [R9+UR5+0x1e40], R5 ;  /* 0x001e400509007988 */ /* 0x0001e80008000005 */
[----:B------:R1:W-:Y:S04]  /*a7e0*/  STS.U8 [R2+UR5+0x280], R25 ;  /* 0x0002801902007988 */ /* 0x0003e80008000005 */
[----:B0-----:R-:W3:Y:S04]  /*a7f0*/  LDL.LU R9, [R1+0x174] ;  /* 0x0001740001097983 */ /* 0x001ee80000300800 */
[----:B------:R-:W3:Y:S04]  /*a800*/  LDL.LU R10, [R1+0x170] ;  /* 0x00017000010a7983 */ /* 0x000ee80000300800 */
[----:B------:R-:W3:Y:S04]  /*a810*/  LDL.LU R29, [R1+0x134] ;  /* 0x00013400011d7983 */ /* 0x000ee80000300800 */
[----:B------:R-:W3:Y:S04]  /*a820*/  LDL.LU R14, [R1+0x130] ;  /* 0x00013000010e7983 */ /* 0x000ee80000300800 */
[----:B------:R0:W-:Y:S04]  /*a830*/  STS.U8 [R2+UR5+0x680], R24 ;  /* 0x0006801802007988 */ /* 0x0001e80008000005 */
[----:B-1----:R-:W3:Y:S04]  /*a840*/  LDL.LU R25, [R1+0xf4] ;  /* 0x0000f40001197983 */ /* 0x002ee80000300800 */
[----:B------:R1:W-:Y:S04]  /*a850*/  STS.U8 [R2+UR5+0x6c0], R13 ;  /* 0x0006c00d02007988 */ /* 0x0003e80008000005 */
[----:B0-----:R-:W3:Y:S04]  /*a860*/  LDL.LU R24, [R1+0xf0] ;  /* 0x0000f00001187983 */ /* 0x001ee80000300800 */
[----:B----4-:R0:W-:Y:S04]  /*a870*/  STS.U8 [R2+UR5+0xa80], R12 ;  /* 0x000a800c02007988 */ /* 0x0101e80008000005 */
[----:B-1----:R-:W4:Y:S04]  /*a880*/  LDL.LU R13, [R1+0xb4] ;  /* 0x0000b400010d7983 */ /* 0x002f280000300800 */
[----:B------:R1:W-:Y:S04]  /*a890*/  STS.U8 [R2+UR5+0xac0], R11 ;  /* 0x000ac00b02007988 */ /* 0x0003e80008000005 */
[----:B0-----:R-:W4:Y:S04]  /*a8a0*/  LDL.LU R12, [R1+0xb0] ;  /* 0x0000b000010c7983 */ /* 0x001f280000300800 */
[----:B------:R0:W-:Y:S04]  /*a8b0*/  STS.U8 [R2+UR5+0xe80], R16 ;  /* 0x000e801002007988 */ /* 0x0001e80008000005 */
[----:B-1----:R-:W4:Y:S04]  /*a8c0*/  LDL.LU R11, [R1+0x74] ;  /* 0x00007400010b7983 */ /* 0x002f280000300800 */
[----:B0-----:R-:W4:Y:S04]  /*a8d0*/  LDL.LU R16, [R1] ;  /* 0x0000000001107983 */ /* 0x001f280000300800 */
[----:B------:R-:W-:Y:S04]  /*a8e0*/  STS.U8 [R2+UR5+0x2c0], R15 ;  /* 0x0002c00f02007988 */ /* 0x000fe80008000005 */
[----:B------:R-:W-:Y:S04]  /*a8f0*/  STS.U8 [R2+UR5+0x16c0], R0 ;  /* 0x0016c00002007988 */ /* 0x000fe80008000005 */
[----:B------:R-:W-:Y:S04]  /*a900*/  STS.U8 [R2+UR5+0x1a80], R20 ;  /* 0x001a801402007988 */ /* 0x000fe80008000005 */
[----:B------:R-:W-:Y:S04]  /*a910*/  STS.U8 [R2+UR5+0x1ac0], R17 ;  /* 0x001ac01102007988 */ /* 0x000fe80008000005 */
[----:B------:R-:W-:Y:S04]  /*a920*/  STS.U8 [R2+UR5+0x1e80], R4 ;  /* 0x001e800402007988 */ /* 0x000fe80008000005 */
[----:B------:R-:W-:Y:S04]  /*a930*/  STS.U8 [R2+UR5+0x1ec0], R3 ;  /* 0x001ec00302007988 */ /* 0x000fe80008000005 */
[----:B------:R0:W-:Y:S04]  /*a940*/  STS.U8 [R2+UR5+0xec0], R23 ;  /* 0x000ec01702007988 */ /* 0x0001e80008000005 */
[----:B------:R1:W-:Y:S04]  /*a950*/  STS.U8 [R2+UR5+0x1280], R21 ;  /* 0x0012801502007988 */ /* 0x0003e80008000005 */
[----:B0-----:R-:W4:Y:S04]  /*a960*/  LDL.LU R23, [R1+0x1ac] ;  /* 0x0001ac0001177983 */ /* 0x001f280000300800 */
[----:B--2---:R0:W-:Y:S04]  /*a970*/  STS.U8 [R2+UR5+0x12c0], R19 ;  /* 0x0012c01302007988 */ /* 0x0041e80008000005 */
[----:B------:R2:W-:Y:S04]  /*a980*/  STS.U8 [R2+UR5+0x1680], R18 ;  /* 0x0016801202007988 */ /* 0x0005e80008000005 */
[----:B-1----:R-:W4:Y:S04]  /*a990*/  LDL.LU R21, [R1+0x1a8] ;  /* 0x0001a80001157983 */ /* 0x002f280000300800 */
[----:B0-----:R-:W4:Y:S01]  /*a9a0*/  LDL.LU R19, [R1+0x12c] ;  /* 0x00012c0001137983 */ /* 0x001f220000300800 */
[----:B--2---:R-:W0:Y:S03]  /*a9b0*/  S2R R2, SR_TID.X ;  /* 0x0000000000027919 */ /* 0x004e260000002100 */
[----:B------:R-:W2:Y:S04]  /*a9c0*/  LDL.LU R18, [R1+0x128] ;  /* 0x0001280001127983 */ /* 0x000ea80000300800 */
[----:B------:R-:W2:Y:S04]  /*a9d0*/  LDL.LU R0, [R1+0xec] ;  /* 0x0000ec0001007983 */ /* 0x000ea80000300800 */
[----:B------:R-:W2:Y:S04]  /*a9e0*/  LDL.LU R5, [R1+0xac] ;  /* 0x0000ac0001057983 */ /* 0x000ea80000300800 */
[----:B------:R-:W2:Y:S04]  /*a9f0*/  LDL.LU R15, [R1+0xa8] ;  /* 0x0000a800010f7983 */ /* 0x000ea80000300800 */
[----:B------:R-:W2:Y:S01]  /*aa00*/  LDL.LU R3, [R1+0x168] ;  /* 0x0001680001037983 */ /* 0x000ea20000300800 */
[----:B0-----:R-:W-:-:S04]  /*aa10*/  LOP3.LUT R2, R2, 0x3f, RZ, 0xc0, !PT ;  /* 0x0000003f02027812 */ /* 0x001fc800078ec0ff */
[----:B------:R-:W-:-:S05]  /*aa20*/  LOP3.LUT R2, R2, 0x30, RZ, 0x3c, !PT ;  /* 0x0000003002027812 */ /* 0x000fca00078e3cff */
[----:B------:R0:W-:Y:S04]  /*aa30*/  STS.U8 [R2+UR5+0x300], R27 ;  /* 0x0003001b02007988 */ /* 0x0001e80008000005 */
[----:B------:R1:W-:Y:S04]  /*aa40*/  STS.U8 [R2+UR5+0x340], R28 ;  /* 0x0003401c02007988 */ /* 0x0003e80008000005 */
[----:B0-----:R-:W2:Y:S04]  /*aa50*/  LDL.LU R27, [R1+0x958] ;  /* 0x00095800011b7983 */ /* 0x001ea80000300800 */
[----:B-1----:R-:W2:Y:S04]  /*aa60*/  LDL.LU R28, [R1+0x954] ;  /* 0x00095400011c7983 */ /* 0x002ea80000300800 */
[----:B---3--:R0:W-:Y:S04]  /*aa70*/  STS.U8 [R2+UR5+0x700], R9 ;  /* 0x0007000902007988 */ /* 0x0081e80008000005 */
[----:B------:R1:W-:Y:S04]  /*aa80*/  STS.U8 [R2+UR5+0x740], R10 ;  /* 0x0007400a02007988 */ /* 0x0003e80008000005 */
[----:B------:R3:W-:Y:S04]  /*aa90*/  STS.U8 [R2+UR5+0xb00], R29 ;  /* 0x000b001d02007988 */ /* 0x0007e80008000005 */
[----:B0-----:R-:W2:Y:S04]  /*aaa0*/  LDL.LU R9, [R1+0x950] ;  /* 0x0009500001097983 */ /* 0x001ea80000300800 */
[----:B-1----:R-:W2:Y:S04]  /*aab0*/  LDL.LU R10, [R1+0x94c] ;  /* 0x00094c00010a7983 */ /* 0x002ea80000300800 */
[----:B---3--:R-:W3:Y:S04]  /*aac0*/  LDL.LU R29, [R1+0x948] ;  /* 0x00094800011d7983 */ /* 0x008ee80000300800 */
[----:B------:R0:W-:Y:S04]  /*aad0*/  STS.U8 [R2+UR5+0xb40], R14 ;  /* 0x000b400e02007988 */ /* 0x0001e80008000005 */
[----:B------:R1:W-:Y:S04]  /*aae0*/  STS.U8 [R2+UR5+0xf00], R25 ;  /* 0x000f001902007988 */ /* 0x0003e80008000005 */
[----:B------:R1:W-:Y:S04]  /*aaf0*/  STS.U8 [R2+UR5+0xf40], R24 ;  /* 0x000f401802007988 */ /* 0x0003e80008000005 */
[----:B0-----:R-:W2:Y:S04]  /*ab00*/  LDL.LU R14, [R1+0x944] ;  /* 0x00094400010e7983 */ /* 0x001ea80000300800 */
[----:B-1----:R-:W2:Y:S04]  /*ab10*/  LDL.LU R25, [R1+0x940] ;  /* 0x0009400001197983 */ /* 0x002ea80000300800 */
[----:B------:R-:W2:Y:S04]  /*ab20*/  LDL.LU R24, [R1+0x93c] ;  /* 0x00093c0001187983 */ /* 0x000ea80000300800 */
[----:B----4-:R0:W-:Y:S04]  /*ab30*/  STS.U8 [R2+UR5+0x1300], R13 ;  /* 0x0013000d02007988 */ /* 0x0101e80008000005 */
[----:B------:R1:W-:Y:S04]  /*ab40*/  STS.U8 [R2+UR5+0x1340], R12 ;  /* 0x0013400c02007988 */ /* 0x0003e80008000005 */
[----:B------:R4:W-:Y:S04]  /*ab50*/  STS.U8 [R2+UR5+0x1700], R11 ;  /* 0x0017000b02007988 */ /* 0x0009e80008000005 */
[----:B0-----:R-:W2:Y:S04]  /*ab60*/  LDL.LU R13, [R1+0x938] ;  /* 0x00093800010d7983 */ /* 0x001ea80000300800 */
[----:B-1----:R-:W2:Y:S04]  /*ab70*/  LDL.LU R12, [R1+0x934] ;  /* 0x00093400010c7983 */ /* 0x002ea80000300800 */
[----:B----4-:R-:W4:Y:S04]  /*ab80*/  LDL.LU R11, [R1+0x930] ;  /* 0x00093000010b7983 */ /* 0x010f280000300800 */
[----:B------:R0:W-:Y:S04]  /*ab90*/  STS.U8 [R2+UR5+0x1740], R16 ;  /* 0x0017401002007988 */ /* 0x0001e80008000005 */
[----:B0-----:R-:W2:Y:S04]  /*aba0*/  LDL.LU R16, [R1+0x92c] ;  /* 0x00092c0001107983 */ /* 0x001ea80000300800 */
[----:B--2---:R-:W-:Y:S04]  /*abb0*/  STS.U8 [R2+UR5+0x1b00], R16 ;  /* 0x001b001002007988 */ /* 0x004fe80008000005 */
[----:B----4-:R-:W-:Y:S04]  /*abc0*/  STS.U8 [R2+UR5+0x1b40], R11 ;  /* 0x001b400b02007988 */ /* 0x010fe80008000005 */
[----:B------:R-:W-:Y:S04]  /*abd0*/  STS.U8 [R2+UR5+0x1f00], R12 ;  /* 0x001f000c02007988 */ /* 0x000fe80008000005 */
[----:B------:R0:W-:Y:S04]  /*abe0*/  STS.U8 [R2+UR5+0x1f40], R13 ;  /* 0x001f400d02007988 */ /* 0x0001e80008000005 */
[----:B0-----:R-:W2:Y:S01]  /*abf0*/  LDL.LU R13, [R1+0x16c] ;  /* 0x00016c00010d7983 */ /* 0x001ea20000300800 */
[----:B------:R-:W0:Y:S02]  /*ac00*/  S2R R2, SR_TID.X ;  /* 0x0000000000027919 */ /* 0x000e240000002100 */
[----:B0-----:R-:W-:-:S04]  /*ac10*/  LOP3.LUT R2, R2, 0x3f, RZ, 0xc0, !PT ;  /* 0x0000003f02027812 */ /* 0x001fc800078ec0ff */
[----:B------:R-:W-:-:S05]  /*ac20*/  LOP3.LUT R2, R2, 0x38, RZ, 0x3c, !PT ;  /* 0x0000003802027812 */ /* 0x000fca00078e3cff */
[----:B------:R0:W-:Y:S04]  /*ac30*/  STS.U8 [R2+UR5+0x380], R23 ;  /* 0x0003801702007988 */ /* 0x0001e80008000005 */
[----:B------:R1:W-:Y:S04]  /*ac40*/  STS.U8 [R2+UR5+0x3c0], R21 ;  /* 0x0003c01502007988 */ /* 0x0003e80008000005 */
[----:B------:R4:W-:Y:S04]  /*ac50*/  STS.U8 [R2+UR5+0x7c0], R3 ;  /* 0x0007c00302007988 */ /* 0x0009e80008000005 */
[----:B0-----:R-:W3:Y:S04]  /*ac60*/  LDL.LU R23, [R1+0x928] ;  /* 0x0009280001177983 */ /* 0x001ee80000300800 */
[----:B-1----:R-:W3:Y:S04]  /*ac70*/  LDL.LU R21, [R1+0x924] ;  /* 0x0009240001157983 */ /* 0x002ee80000300800 */
[----:B----4-:R-:W4:Y:S04]  /*ac80*/  LDL R3, [R1+0x6e0] ;  /* 0x0006e00001037983 */ /* 0x010f280000100800 */
[----:B------:R-:W-:Y:S04]  /*ac90*/  STS.U8 [R2+UR5+0xb80], R19 ;  /* 0x000b801302007988 */ /* 0x000fe80008000005 */
[----:B------:R-:W-:Y:S04]  /*aca0*/  STS.U8 [R2+UR5+0xbc0], R18 ;  /* 0x000bc01202007988 */ /* 0x000fe80008000005 */
[----:B------:R-:W-:Y:S04]  /*acb0*/  STS.U8 [R2+UR5+0xf80], R0 ;  /* 0x000f800002007988 */ /* 0x000fe80008000005 */
[----:B--2---:R0:W-:Y:S04]  /*acc0*/  STS.U8 [R2+UR5+0x780], R13 ;  /* 0x0007800d02007988 */ /* 0x0041e80008000005 */
[----:B0-----:R-:W2:Y:S04]  /*acd0*/  LDL R13, [R1+0x2d8] ;  /* 0x0002d800010d7983 */ /* 0x001ea80000100800 */
[----:B------:R-:W2:Y:S04]  /*ace0*/  LDL.LU R19, [R1+0x920] ;  /* 0x0009200001137983 */ /* 0x000ea80000300800 */
[----:B------:R-:W2:Y:S04]  /*acf0*/  LDL.LU R18, [R1+0x91c] ;  /* 0x00091c0001127983 */ /* 0x000ea80000300800 */
[----:B------:R-:W2:Y:S04]  /*ad00*/  LDL.LU R0, [R1+0x918] ;  /* 0x0009180001007983 */ /* 0x000ea80000300800 */
[----:B------:R-:W-:Y:S04]  /*ad10*/  STS.U8 [R2+UR5+0x1380], R5 ;  /* 0x0013800502007988 */ /* 0x000fe80008000005 */
[----:B------:R-:W-:Y:S04]  /*ad20*/  STS.U8 [R2+UR5+0x13c0], R15 ;  /* 0x0013c00f02007988 */ /* 0x000fe80008000005 */
[----:B------:R-:W-:Y:S04]  /*ad30*/  STS.U8 [R2+UR5+0x1f80], R24 ;  /* 0x001f801802007988 */ /* 0x000fe80008000005 */
[----:B------:R-:W-:Y:S04]  /*ad40*/  STS.U8 [R2+UR5+0x1fc0], R25 ;  /* 0x001fc01902007988 */ /* 0x000fe80008000005 */
[----:B--2---:R0:W-:Y:S04]  /*ad50*/  STS.U8 [R2+UR5+0xfc0], R0 ;  /* 0x000fc00002007988 */ /* 0x0041e80008000005 */
[----:B0-----:R-:W2:Y:S04]  /*ad60*/  LDL.LU R0, [R1+0x914] ;  /* 0x0009140001007983 */ /* 0x001ea80000300800 */
[----:B------:R-:W-:Y:S04]  /*ad70*/  STS.U8 [R2+UR5+0x1780], R18 ;  /* 0x0017801202007988 */ /* 0x000fe80008000005 */
[----:B------:R-:W-:Y:S04]  /*ad80*/  STS.U8 [R2+UR5+0x17c0], R19 ;  /* 0x0017c01302007988 */ /* 0x000fe80008000005 */
[----:B---3--:R-:W-:Y:S04]  /*ad90*/  STS.U8 [R2+UR5+0x1b80], R21 ;  /* 0x001b801502007988 */ /* 0x008fe80008000005 */
[----:B------:R4:W-:Y:S04]  /*ada0*/  STS.U8 [R2+UR5+0x1bc0], R23 ;  /* 0x001bc01702007988 */ /* 0x0009e80008000005 */
[----:B------:R-:W3:Y:S04]  /*adb0*/  LDL R15, [R1+0x714] ;  /* 0x00071400010f7983 */ /* 0x000ee80000100800 */
[----:B------:R-:W3:Y:S01]  /*adc0*/  LDL R5, [R1+0x70c] ;  /* 0x00070c0001057983 */ /* 0x000ee20000100800 */
[----:B----4-:R-:W-:-:S02]  /*add0*/  @!P0 IMAD.MOV.U32 R2, RZ, RZ, R3 ;  /* 0x000000ffff028224 */ /* 0x010fc400078e0003 */
[----:B------:R-:W-:Y:S02]  /*ade0*/  @!P0 IMAD.MOV.U32 R3, RZ, RZ, R13 ;  /* 0x000000ffff038224 */ /* 0x000fe400078e000d */
[----:B------:R-:W4:Y:S01]  /*adf0*/  LDL R13, [R1+0x700] ;  /* 0x00070000010d7983 */ /* 0x000f220000100800 */
[----:B------:R-:W-:Y:S01]  /*ae00*/  BAR.SYNC.DEFER_BLOCKING 0x0 ;  /* 0x0000000000007b1d */ /* 0x000fe20000010000 */
[----:B--2---:R-:W-:-:S06]  /*ae10*/  PRMT R0, RZ, 0x7610, R0 ;  /* 0x00007610ff007816 */ /* 0x004fcc0000000000 */
[----:B------:R-:W2:Y:S04]  /*ae20*/  @!P0 LDG.E.U8 R0, desc[UR8][R2.64] ;  /* 0x0000000802008981 */ /* 0x000ea8000c1e1100 */
[----:B--2---:R0:W-:Y:S04]  /*ae30*/  STL [R1+0x2c], R0 ;  /* 0x00002c0001007387 */ /* 0x0041e80000100800 */
[----:B0-----:R-:W2:Y:S04]  /*ae40*/  LDL.LU R0, [R1+0x910] ;  /* 0x0009100001007983 */ /* 0x001ea80000300800 */
[----:B------:R-:W2:Y:S04]  /*ae50*/  LDL R2, [R1+0x6dc] ;  /* 0x0006dc0001027983 */ /* 0x000ea80000100800 */
[----:B------:R-:W2:Y:S01]  /*ae60*/  LDL R3, [R1+0x71c] ;  /* 0x00071c0001037983 */ /* 0x000ea20000100800 */
[----:B------:R-:W-:-:S02]  /*ae70*/  PRMT R29, RZ, 0x7610, R29 ;  /* 0x00007610ff1d7816 */ /* 0x000fc4000000001d */
[----:B--2---:R-:W-:-:S04]  /*ae80*/  @!P0 LOP3.LUT R3, R3, R2, RZ, 0x3c, !PT ;  /* 0x0000000203038212 */ /* 0x004fc800078e3cff */
[----:B------:R-:W-:-:S04]  /*ae90*/  @!P0 LOP3.LUT R2, R3, R2, RZ, 0x3c, !PT ;  /* 0x0000000203028212 */ /* 0x000fc800078e3cff */
[----:B------:R-:W-:-:S05]  /*aea0*/  @!P0 LOP3.LUT R3, R3, R2, RZ, 0x3c, !PT ;  /* 0x0000000203038212 */ /* 0x000fca00078e3cff */
[----:B------:R3:W2:Y:S04]  /*aeb0*/  @!P0 LDG.E.U8 R29, desc[UR8][R2.64] ;  /* 0x00000008021d8981 */ /* 0x0006a8000c1e1100 */
[----:B------:R-:W4:Y:S01]  /*aec0*/  LDL R3, [R1+0x6d4] ;  /* 0x0006d40001037983 */ /* 0x000f220000100800 */
[----:B------:R-:W-:Y:S01]  /*aed0*/  PRMT R14, RZ, 0x7610, R14 ;  /* 0x00007610ff0e7816 */ /* 0x000fe2000000000e */
[----:B---3--:R-:W-:Y:S02]  /*aee0*/  @!P0 IMAD.MOV.U32 R2, RZ, RZ, R15 ;  /* 0x000000ffff028224 */ /* 0x008fe400078e000f */
[----:B--2---:R0:W-:Y:S01]  /*aef0*/  STL [R1+0x28], R29 ;  /* 0x0000281d01007387 */ /* 0x0041e20000100800 */
[----:B------:R-:W-:-:S03]  /*af00*/  PRMT R4, RZ, 0x7610, R4 ;  /* 0x00007610ff047816 */ /* 0x000fc60000000004 */
[----:B------:R-:W2:Y:S04]  /*af10*/  LDL R15, [R1+0x6ec] ;  /* 0x0006ec00010f7983 */ /* 0x000ea80000100800 */
[----:B----4-:R1:W3:Y:S04]  /*af20*/  @!P0 LDG.E.U8 R14, desc[UR8][R2.64] ;  /* 0x00000008020e8981 */ /* 0x0102e8000c1e1100 */
[----:B0-----:R-:W4:Y:S04]  /*af30*/  LDL R29, [R1+0x724] ;  /* 0x00072400011d7983 */ /* 0x001f280000100800 */
[----:B------:R-:W2:Y:S01]  /*af40*/  LDL R3, [R1+0x2cc] ;  /* 0x0002cc0001037983 */ /* 0x000ea20000100800 */
[----:B-1----:R-:W-:-:S03]  /*af50*/  @!P0 IMAD.MOV.U32 R2, RZ, RZ, R5 ;  /* 0x000000ffff028224 */ /* 0x002fc600078e0005 */
[----:B---3--:R0:W-:Y:S01]  /*af60*/  STL [R1+0x24], R14 ;  /* 0x0000240e01007387 */ /* 0x0081e20000100800 */
[----:B------:R-:W-:-:S03]  /*af70*/  PRMT R12, RZ, 0x7610, R12 ;  /* 0x00007610ff0c7816 */ /* 0x000fc6000000000c */
[----:B------:R-:W3:Y:S04]  /*af80*/  LDL R5, [R1+0x2c8] ;  /* 0x0002c80001057983 */ /* 0x000ee80000100800 */
[----:B--2---:R1:W2:Y:S04]  /*af90*/  @!P0 LDG.E.U8 R4, desc[UR8][R2.64] ;  /* 0x0000000802048981 */ /* 0x0042a8000c1e1100 */
[----:B0-----:R-:W3:Y:S04]  /*afa0*/  LDL R14, [R1+0x730] ;  /* 0x00073000010e7983 */ /* 0x001ee80000100800 */
[----:B------:R-:W3:Y:S01]  /*afb0*/  LDL R3, [R1+0x6fc] ;  /* 0x0006fc0001037983 */ /* 0x000ee20000100800 */
[----:B-1----:R-:W-:-:S03]  /*afc0*/  @!P0 IMAD.MOV.U32 R2, RZ, RZ, R13 ;  /* 0x000000ffff028224 */ /* 0x002fc600078e000d */
[----:B--2---:R0:W-:Y:S01]  /*afd0*/  STL [R1+0x20], R4 ;  /* 0x0000200401007387 */ /* 0x0041e20000100800 */
[----:B------:R-:W-:-:S03]  /*afe0*/  PRMT R28, RZ, 0x7610, R28 ;  /* 0x00007610ff1c7816 */ /* 0x000fc6000000001c */
[----:B------:R-:W2:Y:S04]  /*aff0*/  LDL R13, [R1+0x2c4] ;  /* 0x0002c400010d7983 */ /* 0x000ea80000100800 */
[----:B---3--:R4:W3:Y:S04]  /*b000*/  @!P0 LDG.E.U8 R12, desc[UR8][R2.64] ;  /* 0x00000008020c8981 */ /* 0x0088e8000c1e1100 */
[----:B0-----:R-:W2:Y:S04]  /*b010*/  LDL R4, [R1+0x738] ;  /* 0x0007380001047983 */ /* 0x001ea80000100800 */
[----:B------:R-:W2:Y:S01]  /*b020*/  LDL R3, [R1+0x6f4] ;  /* 0x0006f40001037983 */ /* 0x000ea20000100800 */
[----:B----4-:R-:W-:-:S05]  /*b030*/  @!P0 IMAD.MOV.U32 R2, RZ, RZ, R29 ;  /* 0x000000ffff028224 */ /* 0x010fca00078e001d */
[----:B--2---:R0:W2:Y:S04]  /*b040*/  @!P0 LDG.E.U8 R28, desc[UR8][R2.64] ;  /* 0x00000008021c8981 */ /* 0x0040a8000c1e1100 */
[----:B---3--:R1:W-:Y:S01]  /*b050*/  STL [R1+0xc], R12 ;  /* 0x00000c0c01007387 */ /* 0x0083e20000100800 */
[----:B------:R-:W-:-:S03]  /*b060*/  PRMT R11, RZ, 0x7610, R11 ;  /* 0x00007610ff0b7816 */ /* 0x000fc6000000000b */
[----:B------:R-:W3:Y:S04]  /*b070*/  LDL R29, [R1+0x2c0] ;  /* 0x0002c000011d7983 */ /* 0x000ee80000100800 */
[----:B-1----:R-:W4:Y:S01]  /*b080*/  LDL R12, [R1+0x744] ;  /* 0x00074400010c7983 */ /* 0x002f220000100800 */
[----:B0-----:R-:W-:Y:S01]  /*b090*/  @!P0 IMAD.MOV.U32 R2, RZ, RZ, R14 ;  /* 0x000000ffff028224 */ /* 0x001fe200078e000e */
[----:B------:R-:W-:Y:S01]  /*b0a0*/  PRMT R10, RZ, 0x7610, R10 ;  /* 0x00007610ff0a7816 */ /* 0x000fe2000000000a */
[----:B------:R-:W-:-:S05]  /*b0b0*/  @!P0 IMAD.MOV.U32 R3, RZ, RZ, R15 ;  /* 0x000000ffff038224 */ /* 0x000fca00078e000f */
[----:B------:R0:W3:Y:S04]  /*b0c0*/  @!P0 LDG.E.U8 R11, desc[UR8][R2.64] ;  /* 0x00000008020b8981 */ /* 0x0000e8000c1e1100 */
[----:B------:R4:W3:Y:S04]  /*b0d0*/  @!P0 LDG.E.U8 R10, desc[UR8][R4.64] ;  /* 0x00000008040a8981 */ /* 0x0008e8000c1e1100 */
[----:B--2---:R1:W-:Y:S04]  /*b0e0*/  STL [R1+0x8], R28 ;  /* 0x0000081c01007387 */ /* 0x0043e80000100800 */
[----:B------:R-:W2:Y:S04]  /*b0f0*/  LDL R15, [R1+0x2b8] ;  /* 0x0002b800010f7983 */ /* 0x000ea80000100800 */
[----:B------:R-:W2:Y:S04]  /*b100*/  LDL R14, [R1+0x75c] ;  /* 0x00075c00010e7983 */ /* 0x000ea80000100800 */
[----:B-1----:R-:W2:Y:S01]  /*b110*/  LDL R28, [R1+0x750] ;  /* 0x00075000011c7983 */ /* 0x002ea20000100800 */
[----:B0-----:R-:W-:Y:S01]  /*b120*/  PRMT R3, RZ, 0x7610, R3 ;  /* 0x00007610ff037816 */ /* 0x001fe20000000003 */
[----:B----4-:R-:W-:-:S02]  /*b130*/  @!P0 IMAD.MOV.U32 R4, RZ, RZ, R12 ;  /* 0x000000ffff048224 */ /* 0x010fc400078e000c */
[----:B------:R-:W-:Y:S01]  /*b140*/  @!P0 IMAD.MOV.U32 R5, RZ, RZ, R13 ;  /* 0x000000ffff058224 */ /* 0x000fe200078e000d */
[----:B------:R-:W-:-:S04]  /*b150*/  PRMT R6, RZ, 0x7610, R6 ;  /* 0x00007610ff067816 */ /* 0x000fc80000000006 */
[----:B------:R3:W4:Y:S01]  /*b160*/  @!P0 LDG.E.U8 R3, desc[UR8][R4.64] ;  /* 0x0000000804038981 */ /* 0x000722000c1e1100 */
[----:B------:R-:W-:Y:S01]  /*b170*/  PRMT R8, RZ, 0x7610, R8 ;  /* 0x00007610ff087816 */ /* 0x000fe20000000008 */
[----:B---3--:R-:W-:Y:S02]  /*b180*/  @!P0 IMAD.MOV.U32 R5, RZ, RZ, R29 ;  /* 0x000000ffff058224 */ /* 0x008fe400078e001d */
[----:B------:R0:W-:Y:S04]  /*b190*/  STL [R1+0x4], R11 ;  /* 0x0000040b01007387 */ /* 0x0001e80000100800 */
[----:B0-----:R-:W3:Y:S04]  /*b1a0*/  LDL R11, [R1+0x2b4] ;  /* 0x0002b400010b7983 */ /* 0x001ee80000100800 */
[----:B------:R0:W-:Y:S04]  /*b1b0*/  STL [R1], R10 ;  /* 0x0000000a01007387 */ /* 0x0001e80000100800 */
[----:B------:R-:W3:Y:S04]  /*b1c0*/  LDL R13, [R1+0x2a8] ;  /* 0x0002a800010d7983 */ /* 0x000ee80000100800 */
[----:B------:R-:W3:Y:S04]  /*b1d0*/  LDL R12, [R1+0x2ac] ;  /* 0x0002ac00010c7983 */ /* 0x000ee80000100800 */
[----:B0-----:R-:W3:Y:S01]  /*b1e0*/  LDL R10, [R1+0x758] ;  /* 0x00075800010a7983 */ /* 0x001ee20000100800 */
[----:B--2---:R-:W-:-:S05]  /*b1f0*/  @!P0 IMAD.MOV.U32 R4, RZ, RZ, R28 ;  /* 0x000000ffff048224 */ /* 0x004fca00078e001c */
[----:B------:R0:W2:Y:S02]  /*b200*/  @!P0 LDG.E.U8 R6, desc[UR8][R4.64] ;  /* 0x0000000804068981 */ /* 0x0000a4000c1e1100 */
[----:B0-----:R-:W-:Y:S02]  /*b210*/  @!P0 IMAD.MOV.U32 R4, RZ, RZ, R14 ;  /* 0x000000ffff048224 */ /* 0x001fe400078e000e */
[----:B------:R-:W-:-:S05]  /*b220*/  @!P0 IMAD.MOV.U32 R5, RZ, RZ, R15 ;  /* 0x000000ffff058224 */ /* 0x000fca00078e000f */
[----:B------:R0:W2:Y:S01]  /*b230*/  @!P0 LDG.E.U8 R8, desc[UR8][R4.64] ;  /* 0x0000000804088981 */ /* 0x0000a2000c1e1100 */
[----:B------:R-:W-:-:S03]  /*b240*/  PRMT R9, RZ, 0x7610, R9 ;  /* 0x00007610ff097816 */ /* 0x000fc60000000009 */
[----:B----4-:R-:W-:Y:S01]  /*b250*/  STL [R1+0x900], R3 ;  /* 0x0009000301007387 */ /* 0x010fe20000100800 */
[----:B0-----:R-:W-:-:S06]  /*b260*/  PRMT R4, RZ, 0x7610, R4 ;  /* 0x00007610ff047816 */ /* 0x001fcc0000000004 */
[----:B---3--:R-:W3:Y:S04]  /*b270*/  @!P0 LDG.E.U8 R4, desc[UR8][R12.64] ;  /* 0x000000080c048981 */ /* 0x008ee8000c1e1100 */
[----:B------:R0:W4:Y:S04]  /*b280*/  @!P0 LDG.E.U8 R9, desc[UR8][R10.64] ;  /* 0x000000080a098981 */ /* 0x000128000c1e1100 */
[----:B--2---:R1:W-:Y:S04]  /*b290*/  STL [R1+0x8fc], R6 ;  /* 0x0008fc0601007387 */ /* 0x0043e80000100800 */
[----:B-1----:R-:W2:Y:S04]  /*b2a0*/  LDL R6, [R1+0x29c] ;  /* 0x00029c0001067983 */ /* 0x002ea80000100800 */
[----:B------:R1:W-:Y:S01]  /*b2b0*/  STL [R1+0x904], R8 ;  /* 0x0009040801007387 */ /* 0x0003e20000100800 */
[----:B0-----:R-:W-:-:S03]  /*b2c0*/  PRMT R10, RZ, 0x7610, R10 ;  /* 0x00007610ff0a7816 */ /* 0x001fc6000000000a */
[----:B------:R-:W2:Y:S04]  /*b2d0*/  LDL R29, [R1+0x278] ;  /* 0x00027800011d7983 */ /* 0x000ea80000100800 */
[----:B------:R-:W2:Y:S04]  /*b2e0*/  LDL R3, [R1+0x27c] ;  /* 0x00027c0001037983 */ /* 0x000ea80000100800 */
[----:B-1----:R-:W2:Y:S04]  /*b2f0*/  LDL R8, [R1+0x298] ;  /* 0x0002980001087983 */ /* 0x002ea80000100800 */
[----:B----4-:R0:W-:Y:S04]  /*b300*/  STL [R1+0x908], R9 ;  /* 0x0009080901007387 */ /* 0x0101e80000100800 */
[----:B------:R-:W4:Y:S04]  /*b310*/  LDL R28, [R1+0x2d4] ;  /* 0x0002d400011c7983 */ /* 0x000f280000100800 */
[----:B------:R-:W4:Y:S04]  /*b320*/  LDL R15, [R1+0x6e4] ;  /* 0x0006e400010f7983 */ /* 0x000f280000100800 */
[----:B------:R-:W4:Y:S04]  /*b330*/  LDL R14, [R1+0x6d8] ;  /* 0x0006d800010e7983 */ /* 0x000f280000100800 */
[----:B0-----:R-:W4:Y:S04]  /*b340*/  LDL R9, [R1+0x718] ;  /* 0x0007180001097983 */ /* 0x001f280000100800 */
[----:B---3--:R0:W-:Y:S04]  /*b350*/  STL [R1+0x90c], R4 ;  /* 0x00090c0401007387 */ /* 0x0081e80000100800 */
[----:B0-----:R-:W3:Y:S01]  /*b360*/  LDL R4, [R1+0x28c] ;  /* 0x00028c0001047983 */ /* 0x001ee20000100800 */
[----:B--2---:R-:W-:Y:S01]  /*b370*/  @!P0 IMAD.MOV.U32 R12, RZ, RZ, R6 ;  /* 0x000000ffff0c8224 */ /* 0x004fe200078e0006 */
[----:B------:R-:W-:-:S02]  /*b380*/  PRMT R11, RZ, 0x7610, R11 ;  /* 0x00007610ff0b7816 */ /* 0x000fc4000000000b */
[----:B------:R-:W2:Y:S01]  /*b390*/  LDL R6, [R1+0x710] ;  /* 0x0007100001067983 */ /* 0x000ea20000100800 */
[----:B------:R-:W-:-:S03]  /*b3a0*/  @!P0 IMAD.MOV.U32 R13, RZ, RZ, R8 ;  /* 0x000000ffff0d8224 */ /* 0x000fc600078e0008 */
[----:B------:R-:W2:Y:S04]  /*b3b0*/  LDL R8, [R1+0x2d0] ;  /* 0x0002d00001087983 */ /* 0x000ea80000100800 */
[----:B------:R3:W2:Y:S04]  /*b3c0*/  @!P0 LDG.E.U8 R10, desc[UR8][R12.64] ;  /* 0x000000080c0a8981 */ /* 0x0006a8000c1e1100 */
[----:B------:R-:W2:Y:S01]  /*b3d0*/  LDL R13, [R1+0x288] ;  /* 0x00028800010d7983 */ /* 0x000ea20000100800 */
[----:B---3--:R-:W-:-:S03]  /*b3e0*/  @!P0 IMAD.MOV.U32 R12, RZ, RZ, R4 ;  /* 0x000000ffff0c8224 */ /* 0x008fc600078e0004 */
[----:B------:R-:W3:Y:S04]  /*b3f0*/  LDL R4, [R1+0x704] ;  /* 0x0007040001047983 */ /* 0x000ee80000100800 */
[----:B--2---:R0:W2:Y:S02]  /*b400*/  @!P0 LDG.E.U8 R11, desc[UR8][R12.64] ;  /* 0x000000080c0b8981 */ /* 0x0040a4000c1e1100 */
[----:B0-----:R-:W-:Y:S02]  /*b410*/  @!P0 IMAD.MOV.U32 R12, RZ, RZ, R3 ;  /* 0x000000ffff0c8224 */ /* 0x001fe400078e0003 */
[----:B------:R-:W2:Y:S01]  /*b420*/  LDL R3, [R1+0x708] ;  /* 0x0007080001037983 */ /* 0x000ea20000100800 */
[----:B------:R-:W-:Y:S01]  /*b430*/  PRMT R7, RZ, 0x7610, R7 ;  /* 0x00007610ff077816 */ /* 0x000fe20000000007 */
[----:B------:R-:W-:Y:S01]  /*b440*/  @!P0 IMAD.MOV.U32 R13, RZ, RZ, R29 ;  /* 0x000000ffff0d8224 */ /* 0x000fe200078e001d */
[----:B------:R-:W-:Y:S01]  /*b450*/  PRMT R27, RZ, 0x7610, R27 ;  /* 0x00007610ff1b7816 */ /* 0x000fe2000000001b */
[----:B------:R-:W2:Y:S04]  /*b460*/  LDL R29, [R1+0x754] ;  /* 0x00075400011d7983 */ /* 0x000ea80000100800 */
[----:B------:R4:W2:Y:S01]  /*b470*/  @!P0 LDG.E.U8 R7, desc[UR8][R12.64] ;  /* 0x000000080c078981 */ /* 0x0008a2000c1e1100 */
[----:B------:R-:W-:Y:S01]  /*b480*/  PRMT R26, RZ, 0x7610, R26 ;  /* 0x00007610ff1a7816 */ /* 0x000fe2000000001a */
[----:B----4-:R-:W-:-:S02]  /*b490*/  @!P1 IMAD.MOV.U32 R12, RZ, RZ, R15 ;  /* 0x000000ffff0c9224 */ /* 0x010fc400078e000f */
[----:B------:R-:W-:Y:S01]  /*b4a0*/  @!P1 IMAD.MOV.U32 R13, RZ, RZ, R28 ;  /* 0x000000ffff0d9224 */ /* 0x000fe200078e001c */
[----:B------:R-:W-:Y:S01]  /*b4b0*/  PRMT R22, RZ, 0x7610, R22 ;  /* 0x00007610ff167816 */ /* 0x000fe20000000016 */
[----:B------:R-:W4:Y:S04]  /*b4c0*/  LDL R15, [R1+0x2a4] ;  /* 0x0002a400010f7983 */ /* 0x000f280000100800 */
[----:B------:R0:W4:Y:S01]  /*b4d0*/  @!P1 LDG.E.U8 R27, desc[UR8][R12.64] ;  /* 0x000000080c1b9981 */ /* 0x000122000c1e1100 */
[----:B------:R-:W-:Y:S02]  /*b4e0*/  PRMT R20, RZ, 0x7610, R20 ;  /* 0x00007610ff147816 */ /* 0x000fe40000000014 */
[----:B------:R-:W-:Y:S01]  /*b4f0*/  PRMT R18, RZ, 0x7610, R18 ;  /* 0x00007610ff127816 */ /* 0x000fe20000000012 */
[----:B------:R-:W4:Y:S01]  /*b500*/  LDL R28, [R1+0x2a0] ;  /* 0x0002a000011c7983 */ /* 0x000f220000100800 */
[----:B0-----:R-:W-:-:S02]  /*b510*/  @!P1 IMAD.MOV.U32 R12, RZ, RZ, R9 ;  /* 0x000000ffff0c9224 */ /* 0x001fc400078e0009 */
[----:B------:R-:W-:Y:S01]  /*b520*/  @!P1 IMAD.MOV.U32 R13, RZ, RZ, R14 ;  /* 0x000000ffff0d9224 */ /* 0x000fe200078e000e */
[----:B------:R-:W4:Y:S04]  /*b530*/  LDL R9, [R1+0x734] ;  /* 0x0007340001097983 */ /* 0x000f280000100800 */
[----:B------:R0:W4:Y:S04]  /*b540*/  @!P1 LDG.E.U8 R26, desc[UR8][R12.64] ;  /* 0x000000080c1a9981 */ /* 0x000128000c1e1100 */
[----:B------:R-:W4:Y:S01]  /*b550*/  LDL R14, [R1+0x6f0] ;  /* 0x0006f000010e7983 */ /* 0x000f220000100800 */
[----:B0-----:R-:W-:-:S02]  /*b560*/  @!P1 IMAD.MOV.U32 R12, RZ, RZ, R6 ;  /* 0x000000ffff0c9224 */ /* 0x001fc400078e0006 */
[----:B------:R-:W-:Y:S01]  /*b570*/  @!P1 IMAD.MOV.U32 R13, RZ, RZ, R8 ;  /* 0x000000ffff0d9224 */ /* 0x000fe200078e0008 */
[----:B------:R-:W4:Y:S04]  /*b580*/  LDL R6, [R1+0x760] ;  /* 0x0007600001067983 */ /* 0x000f280000100800 */
[----:B------:R3:W4:Y:S04]  /*b590*/  @!P1 LDG.E.U8 R22, desc[UR8][R12.64] ;  /* 0x000000080c169981 */ /* 0x000728000c1e1100 */
[----:B------:R-:W4:Y:S01]  /*b5a0*/  LDL R8, [R1+0x2bc] ;  /* 0x0002bc0001087983 */ /* 0x000f220000100800 */
[----:B---3--:R-:W-:-:S03]  /*b5b0*/  @!P1 IMAD.MOV.U32 R13, RZ, RZ, R4 ;  /* 0x000000ffff0d9224 */ /* 0x008fc600078e0004 */
[----:B------:R-:W3:Y:S01]  /*b5c0*/  LDL R4, [R1+0x290] ;  /* 0x0002900001047983 */ /* 0x000ee20000100800 */
[----:B--2---:R-:W-:-:S03]  /*b5d0*/  @!P1 IMAD.MOV.U32 R12, RZ, RZ, R3 ;  /* 0x000000ffff0c9224 */ /* 0x004fc600078e0003 */
[----:B------:R-:W2:Y:S04]  /*b5e0*/  LDL R3, [R1+0x294] ;  /* 0x0002940001037983 */ /* 0x000ea80000100800 */
[----:B------:R0:W2:Y:S04]  /*b5f0*/  @!P1 LDG.E.U8 R20, desc[UR8][R12.64] ;  /* 0x000000080c149981 */ /* 0x0000a8000c1e1100 */
[----:B------:R-:W0:Y:S04]  /*b600*/  LDL R12, [R1+0x6f8] ;  /* 0x0006f800010c7983 */ /* 0x000e280000100800 */
[----:B------:R-:W0:Y:S02]  /*b610*/  LDL R13, [R1+0x728] ;  /* 0x00072800010d7983 */ /* 0x000e240000100800 */
[----:B0-----:R-:W-:-:S04]  /*b620*/  @!P1 LOP3.LUT R13, R13, R12, RZ, 0x3c, !PT ;  /* 0x0000000c0d0d9212 */ /* 0x001fc800078e3cff */
[----:B------:R-:W-:-:S04]  /*b630*/  @!P1 LOP3.LUT R12, R13, R12, RZ, 0x3c, !PT ;  /* 0x0000000c0d0c9212 */ /* 0x000fc800078e3cff */
[----:B------:R-:W-:-:S05]  /*b640*/  @!P1 LOP3.LUT R13, R13, R12, RZ, 0x3c, !PT ;  /* 0x0000000c0d0d9212 */ /* 0x000fca00078e3cff */
[----:B------:R0:W2:Y:S04]  /*b650*/  @!P1 LDG.E.U8 R18, desc[UR8][R12.64] ;  /* 0x000000080c129981 */ /* 0x0000a8000c1e1100 */
[----:B------:R-:W2:Y:S01]  /*b660*/  LDL R13, [R1+0x72c] ;  /* 0x00072c00010d7983 */ /* 0x000ea20000100800 */
[----:B------:R-:W-:Y:S01]  /*b670*/  PRMT R5, RZ, 0x7610, R5 ;  /* 0x00007610ff057816 */ /* 0x000fe20000000005 */
[----:B0-----:R-:W-:Y:S01]  /*b680*/  @!P1 IMAD.MOV.U32 R12, RZ, RZ, R29 ;  /* 0x000000ffff0c9224 */ /* 0x001fe200078e001d */
[----:B------:R-:W-:Y:S01]  /*b690*/  PRMT R2, RZ, 0x7610, R2 ;  /* 0x00007610ff027816 */ /* 0x000fe20000000002 */
[----:B------:R-:W3:Y:S01]  /*b6a0*/  LDL R29, [R1+0x284] ;  /* 0x00028400011d7983 */ /* 0x000ee20000100800 */
[----:B------:R-:W-:-:S03]  /*b6b0*/  PRMT R16, RZ, 0x7610, R16 ;  /* 0x00007610ff107816 */ /* 0x000fc60000000010 */
[----:B--2---:R4:W2:Y:S02]  /*b6c0*/  @!P1 LDG.E.U8 R5, desc[UR8][R12.64] ;  /* 0x000000080c059981 */ /* 0x0048a4000c1e1100 */
[----:B----4-:R-:W-:Y:S02]  /*b6d0*/  @!P1 IMAD.MOV.U32 R12, RZ, RZ, R15 ;  /* 0x000000ffff0c9224 */ /* 0x010fe400078e000f */
[----:B------:R-:W-:Y:S02]  /*b6e0*/  @!P1 IMAD.MOV.U32 R13, RZ, RZ, R28 ;  /* 0x000000ffff0d9224 */ /* 0x000fe400078e001c */
[----:B------:R-:W-:Y:S01]  /*b6f0*/  @!P1 IMAD.MOV.U32 R15, RZ, RZ, R14 ;  /* 0x000000ffff0f9224 */ /* 0x000fe200078e000e */
[----:B------:R-:W-:Y:S01]  /*b700*/  PRMT R17, RZ, 0x7610, R17 ;  /* 0x00007610ff117816 */ /* 0x000fe20000000011 */
[----:B------:R-:W-:Y:S01]  /*b710*/  @!P1 IMAD.MOV.U32 R14, RZ, RZ, R9 ;  /* 0x000000ffff0e9224 */ /* 0x000fe200078e0009 */
[----:B------:R0:W4:Y:S04]  /*b720*/  @!P1 LDG.E.U8 R2, desc[UR8][R12.64] ;  /* 0x000000080c029981 */ /* 0x000128000c1e1100 */
[----:B------:R1:W2:Y:S01]  /*b730*/  @!P1 LDG.E.U8 R16, desc[UR8][R14.64] ;  /* 0x000000080e109981 */ /* 0x0002a2000c1e1100 */
[----:B------:R-:W-:-:S03]  /*b740*/  PRMT R19, RZ, 0x7610, R19 ;  /* 0x00007610ff137816 */ /* 0x000fc60000000013 */
[----:B------:R-:W2:Y:S01]  /*b750*/  LDL R28, [R1+0x720] ;  /* 0x00072000011c7983 */ /* 0x000ea20000100800 */
[----:B0-----:R-:W-:-:S03]  /*b760*/  PRMT R12, RZ, 0x7610, R12 ;  /* 0x00007610ff0c7816 */ /* 0x001fc6000000000c */
[----:B------:R-:W2:Y:S01]  /*b770*/  LDL R9, [R1+0x748] ;  /* 0x0007480001097983 */ /* 0x000ea20000100800 */
[----:B-1----:R-:W-:Y:S02]  /*b780*/  @!P1 IMAD.MOV.U32 R14, RZ, RZ, R6 ;  /* 0x000000ffff0e9224 */ /* 0x002fe400078e0006 */
[----:B------:R-:W-:Y:S01]  /*b790*/  @!P1 IMAD.MOV.U32 R15, RZ, RZ, R8 ;  /* 0x000000ffff0f9224 */ /* 0x000fe200078e0008 */
[----:B------:R-:W-:Y:S01]  /*b7a0*/  PRMT R13, RZ, 0x7610, R13 ;  /* 0x00007610ff0d7816 */ /* 0x000fe2000000000d */
[----:B------:R-:W2:Y:S04]  /*b7b0*/  LDL R8, [R1+0x2b0] ;  /* 0x0002b00001087983 */ /* 0x000ea80000100800 */
[----:B------:R0:W2:Y:S04]  /*b7c0*/  @!P1 LDG.E.U8 R12, desc[UR8][R14.64] ;  /* 0x000000080e0c9981 */ /* 0x0000a8000c1e1100 */
[----:B------:R-:W2:Y:S01]  /*b7d0*/  LDL R6, [R1+0x74c] ;  /* 0x00074c0001067983 */ /* 0x000ea20000100800 */
[----:B0-----:R-:W-:-:S02]  /*b7e0*/  @!P1 IMAD.MOV.U32 R14, RZ, RZ, R3 ;  /* 0x000000ffff0e9224 */ /* 0x001fc400078e0003 */
[----:B---3--:R-:W-:Y:S01]  /*b7f0*/  @!P1 IMAD.MOV.U32 R15, RZ, RZ, R4 ;  /* 0x000000ffff0f9224 */ /* 0x008fe200078e0004 */
[----:B------:R-:W3:Y:S04]  /*b800*/  LDL R3, [R1+0x274] ;  /* 0x0002740001037983 */ /* 0x000ee80000100800 */
[----:B------:R0:W2:Y:S04]  /*b810*/  @!P1 LDG.E.U8 R13, desc[UR8][R14.64] ;  /* 0x000000080e0d9981 */ /* 0x0000a8000c1e1100 */
[----:B------:R-:W2:Y:S04]  /*b820*/  LDL R4, [R1+0x270] ;  /* 0x0002700001047983 */ /* 0x000ea80000100800 */
[----:B------:R-:W0:Y:S04]  /*b830*/  LDL R14, [R1+0x6e8] ;  /* 0x0006e800010e7983 */ /* 0x000e280000100800 */
[----:B------:R-:W0:Y:S02]  /*b840*/  LDL R15, [R1+0x73c] ;  /* 0x00073c00010f7983 */ /* 0x000e240000100800 */
[----:B0-----:R-:W-:-:S04]  /*b850*/  @!P1 LOP3.LUT R15, R15, R14, RZ, 0x3c, !PT ;  /* 0x0000000e0f0f9212 */ /* 0x001fc800078e3cff */
[----:B------:R-:W-:-:S04]  /*b860*/  @!P1 LOP3.LUT R14, R15, R14, RZ, 0x3c, !PT ;  /* 0x0000000e0f0e9212 */ /* 0x000fc800078e3cff */
[----:B------:R-:W-:-:S05]  /*b870*/  @!P1 LOP3.LUT R15, R15, R14, RZ, 0x3c, !PT ;  /* 0x0000000e0f0f9212 */ /* 0x000fca00078e3cff */
        /* <DEDUP_REMOVED lines=11> */
[----:B------:R-:W-:Y:S01]  /*b930*/  LDS.U8 R29, [R0+UR5+0x400] ;  /* 0x00040005001d7984 */ /* 0x000fe20008000000 */
[----:B------:R-:W-:-:S03]  /*b940*/  PRMT R24, RZ, 0x7610, R24 ;  /* 0x00007610ff187816 */ /* 0x000fc60000000018 */
[----:B--2---:R0:W2:Y:S02]  /*b950*/  @!P1 LDG.E.U8 R21, desc[UR8][R14.64] ;  /* 0x000000080e159981 */ /* 0x0040a4000c1e1100 */
[----:B0-----:R-:W-:Y:S02]  /*b960*/  @!P1 IMAD.MOV.U32 R14, RZ, RZ, R9 ;  /* 0x000000ffff0e9224 */ /* 0x001fe400078e0009 */
[----:B------:R-:W-:Y:S01]  /*b970*/  @!P1 IMAD.MOV.U32 R15, RZ, RZ, R28 ;  /* 0x000000ffff0f9224 */ /* 0x000fe200078e001c */
[----:B------:R-:W-:Y:S01]  /*b980*/  PRMT R25, RZ, 0x7610, R25 ;  /* 0x00007610ff197816 */ /* 0x000fe20000000019 */
[----:B------:R-:W-:Y:S04]  /*b990*/  LDS.U8 R28, [R0+UR5+0x440] ;  /* 0x00044005001c7984 */ /* 0x000fe80008000000 */
[----:B------:R0:W2:Y:S02]  /*b9a0*/  @!P1 LDG.E.U8 R23, desc[UR8][R14.64] ;  /* 0x000000080e179981 */ /* 0x0000a4000c1e1100 */
[----:B0-----:R-:W-:-:S02]  /*b9b0*/  @!P1 IMAD.MOV.U32 R14, RZ, RZ, R6 ;  /* 0x000000ffff0e9224 */ /* 0x001fc400078e0006 */
[----:B------:R-:W-:Y:S01]  /*b9c0*/  @!P1 IMAD.MOV.U32 R15, RZ, RZ, R8 ;  /* 0x000000ffff0f9224 */ /* 0x000fe200078e0008 */
[----:B------:R-:W-:Y:S04]  /*b9d0*/  LDS.U8 R6, [R0+UR5+0x88] ;  /* 0x0000880500067984 */ /* 0x000fe80008000000 */
[----:B------:R0:W2:Y:S02]  /*b9e0*/  @!P1 LDG.E.U8 R24, desc[UR8][R14.64] ;  /* 0x000000080e189981 */ /* 0x0000a4000c1e1100 */
[----:B0-----:R-:W-:Y:S02]  /*b9f0*/  @!P1 IMAD.MOV.U32 R15, RZ, RZ, R4 ;  /* 0x000000ffff0f9224 */ /* 0x001fe400078e0004 */
[----:B------:R-:W0:Y:S01]  /*ba00*/  LDS.U8 R4, [R0+UR5] ;  /* 0x0000000500047984 */ /* 0x000e220008000000 */
[----:B---3--:R-:W-:-:S03]  /*ba10*/  @!P1 IMAD.MOV.U32 R14, RZ, RZ, R3 ;  /* 0x000000ffff0e9224 */ /* 0x008fc600078e0003 */
[----:B------:R-:W1:Y:S01]  /*ba20*/  LDS.U8 R3, [R0+UR5+0x40] ;  /* 0x0000400500037984 */ /* 0x000e620008000000 */
[----:B------:R-:W-:-:S03]  /*ba30*/  LOP3.LUT R9, R0, 0x20, RZ, 0x3c, !PT ;  /* 0x0000002000097812 */ /* 0x000fc600078e3cff */
[----:B------:R3:W2:Y:S04]  /*ba40*/  @!P1 LDG.E.U8 R25, desc[UR8][R14.64] ;  /* 0x000000080e199981 */ /* 0x0006a8000c1e1100 */
[----:B---3--:R-:W-:Y:S04]  /*ba50*/  LDS.U8 R15, [R0+UR5+0x408] ;  /* 0x00040805000f7984 */ /* 0x008fe80008000000 */
[----:B------:R-:W-:Y:S04]  /*ba60*/  LDS.U8 R14, [R0+UR5+0x448] ;  /* 0x00044805000e7984 */ /* 0x000fe80008000000 */
[----:B0-----:R-:W-:Y:S04]  /*ba70*/  STL [R1+0x1c], R4 ;  /* 0x00001c0401007387 */ /* 0x001fe80000100800 */
[----:B------:R-:W0:Y:S04]  /*ba80*/  LDS.U8 R4, [R0+UR5+0xc8] ;  /* 0x0000c80500047984 */ /* 0x000e280008000000 */
[----:B-1----:R-:W-:Y:S04]  /*ba90*/  STL [R1+0x18], R3 ;  /* 0x0000180301007387 */ /* 0x002fe80000100800 */
[----:B------:R-:W1:Y:S04]  /*baa0*/  LDS.U8 R3, [R0+UR5+0x8] ;  /* 0x0000080500037984 */ /* 0x000e680008000000 */
[----:B------:R-:W-:Y:S04]  /*bab0*/  STL [R1+0x9c], R6 ;  /* 0x00009c0601007387 */ /* 0x000fe80000100800 */
[----:B------:R-:W3:Y:S04]  /*bac0*/  LDS.U8 R6, [R0+UR5+0x48] ;  /* 0x0000480500067984 */ /* 0x000ee80008000000 */
[----:B0-----:R-:W-:Y:S04]  /*bad0*/  STL [R1+0x98], R4 ;  /* 0x0000980401007387 */ /* 0x001fe80000100800 */
[----:B------:R-:W0:Y:S04]  /*bae0*/  LDS.U8 R4, [R0+UR5+0x80] ;  /* 0x0000800500047984 */ /* 0x000e280008000000 */
[----:B-1----:R-:W-:Y:S04]  /*baf0*/  STL [R1+0x14], R3 ;  /* 0x0000140301007387 */ /* 0x002fe80000100800 */
[----:B------:R-:W1:Y:S04]  /*bb00*/  LDS.U8 R3, [R0+UR5+0xc0] ;  /* 0x0000c00500037984 */ /* 0x000e680008000000 */
[----:B---3--:R-:W-:Y:S04]  /*bb10*/  STL [R1+0x10], R6 ;  /* 0x0000100601007387 */ /* 0x008fe80000100800 */
[----:B------:R-:W-:Y:S04]  /*bb20*/  LDS.U8 R6, [R0+UR5+0x480] ;  /* 0x0004800500067984 */ /* 0x000fe80008000000 */
[----:B0-----:R-:W-:Y:S04]  /*bb30*/  STL [R1+0xa4], R4 ;  /* 0x0000a40401007387 */ /* 0x001fe80000100800 */
[----:B------:R-:W0:Y:S04]  /*bb40*/  LDS.U8 R4, [R0+UR5+0x488] ;  /* 0x0004880500047984 */ /* 0x000e280008000000 */
[----:B-1----:R-:W-:Y:S04]  /*bb50*/  STL [R1+0xa0], R3 ;  /* 0x0000a00301007387 */ /* 0x002fe80000100800 */
[----:B------:R-:W1:Y:S04]  /*bb60*/  LDS.U8 R3, [R0+UR5+0x4c8] ;  /* 0x0004c80500037984 */ /* 0x000e680008000000 */
        /* <DEDUP_REMOVED lines=99> */
[----:B------:R-:W-:Y:S04]  /*c1a0*/  STL [R1+0x77c], R0 ;  /* 0x00077c0001007387 */ /* 0x000fe80000100800 */
[----:B------:R-:W1:Y:S04]  /*c1b0*/  LDS.U8 R3, [R0+UR5+0x1cc0] ;  /* 0x001cc00500037984 */ /* 0x000e680008000000 */
[----:B------:R-:W-:Y:S04]  /*c1c0*/  LDS.U8 R0, [R9+UR5+0x40] ;  /* 0x0000400509007984 */ /* 0x000fe80008000000 */
[----:B0-----:R-:W-:Y:S04]  /*c1d0*/  STL [R1+0x248], R4 ;  /* 0x0002480401007387 */ /* 0x001fe80000100800 */
[----:B------:R-:W0:Y:S04]  /*c1e0*/  LDS.U8 R4, [R9+UR5] ;  /* 0x0000000509047984 */ /* 0x000e280008000000 */
[----:B-1----:R-:W-:Y:S04]  /*c1f0*/  STL [R1+0x244], R3 ;  /* 0x0002440301007387 */ /* 0x002fe80000100800 */
[----:B------:R-:W1:Y:S04]  /*c200*/  LDS.U8 R3, [R9+UR5+0x88] ;  /* 0x0000880509037984 */ /* 0x000e680008000000 */
[----:B0-----:R-:W-:Y:S04]  /*c210*/  STL [R1+0x74], R4 ;  /* 0x0000740401007387 */ /* 0x001fe80000100800 */
[----:B------:R-:W0:Y:S04]  /*c220*/  LDS.U8 R4, [R9+UR5+0xc8] ;  /* 0x0000c80509047984 */ /* 0x000e280008000000 */
[----:B------:R-:W-:Y:S04]  /*c230*/  STL [R1+0x70], R0 ;  /* 0x0000700001007387 */ /* 0x000fe80000100800 */
[----:B------:R-:W3:Y:S04]  /*c240*/  LDS.U8 R0, [R9+UR5+0x8] ;  /* 0x0000080509007984 */ /* 0x000ee80008000000 */
[----:B-1----:R-:W-:Y:S04]  /*c250*/  STL [R1+0xc0], R3 ;  /* 0x0000c00301007387 */ /* 0x002fe80000100800 */
[----:B------:R-:W1:Y:S04]  /*c260*/  LDS.U8 R3, [R9+UR5+0x48] ;  /* 0x0000480509037984 */ /* 0x000e680008000000 */
[----:B0-----:R-:W-:Y:S04]  /*c270*/  STL [R1+0xbc], R4 ;  /* 0x0000bc0401007387 */ /* 0x001fe80000100800 */
[----:B------:R-:W0:Y:S04]  /*c280*/  LDS.U8 R4, [R9+UR5+0x80] ;  /* 0x0000800509047984 */ /* 0x000e280008000000 */
[----:B---3--:R-:W-:Y:S04]  /*c290*/  STL [R1+0x7c], R0 ;  /* 0x00007c0001007387 */ /* 0x008fe80000100800 */
        /* <DEDUP_REMOVED lines=64> */
[----:B------:R-:W2:Y:S04]  /*c6a0*/  LDL.LU R8, [R1+0x2c] ;  /* 0x00002c0001087983 */ /* 0x000ea80000300800 */
[----:B---3--:R-:W-:Y:S04]  /*c6b0*/  STL [R1+0x190], R0 ;  /* 0x0001900001007387 */ /* 0x008fe80000100800 */
[----:B------:R-:W0:Y:S04]  /*c6c0*/  LDS.U8 R0, [R9+UR5+0x10c0] ;  /* 0x0010c00509007984 */ /* 0x000e280008000000 */
[----:B------:R-:W3:Y:S04]  /*c6d0*/  LDS.U8 R4, [R9+UR5+0x1400] ;  /* 0x0014000509047984 */ /* 0x000ee80008000000 */
[----:B-1----:R1:W-:Y:S04]  /*c6e0*/  STL [R1+0x1d4], R3 ;  /* 0x0001d40301007387 */ /* 0x0023e80000100800 */
[----:B-1----:R-:W2:Y:S04]  /*c6f0*/  LDL.LU R3, [R1+0xc] ;  /* 0x00000c0001037983 */ /* 0x002ea80000300800 */
[----:B0-----:R-:W-:Y:S04]  /*c700*/  STL [R1+0x1d0], R0 ;  /* 0x0001d00001007387 */ /* 0x001fe80000100800 */
[----:B------:R-:W0:Y:S04]  /*c710*/  LDS.U8 R0, [R9+UR5+0x1440] ;  /* 0x0014400509007984 */ /* 0x000e280008000000 */
[----:B---3--:R-:W-:Y:S04]  /*c720*/  STL [R1+0x19c], R4 ;  /* 0x00019c0401007387 */ /* 0x008fe80000100800 */
        /* <DEDUP_REMOVED lines=15> */
[----:B---3--:R3:W-:Y:S04]  /*c820*/  STL [R1+0x210], R6 ;  /* 0x0002100601007387 */ /* 0x0087e80000100800 */
[----:B---3--:R-:W3:Y:S04]  /*c830*/  LDL.LU R6, [R1+0x28] ;  /* 0x0000280001067983 */ /* 0x008ee80000300800 */
[----:B-1----:R-:W-:Y:S04]  /*c840*/  STL [R1+0x20c], R4 ;  /* 0x00020c0401007387 */ /* 0x002fe80000100800 */
[----:B------:R-:W1:Y:S04]  /*c850*/  LDS.U8 R4, [R9+UR5+0x18c8] ;  /* 0x0018c80509047984 */ /* 0x000e680008000000 */
        /* <DEDUP_REMOVED lines=20> */
[----:B0-----:R0:W-:Y:S02]  /*c9a0*/  STL [R1+0x228], R0 ;  /* 0x0002280001007387 */ /* 0x0011e40000100800 */
[----:B0-----:R-:W0:Y:S02]  /*c9b0*/  S2R R0, SR_TID.X ;  /* 0x0000000000007919 */ /* 0x001e240000002100 */
[----:B-1----:R-:W-:Y:S04]  /*c9c0*/  STL [R1+0x224], R4 ;  /* 0x0002240401007387 */ /* 0x002fe80000100800 */
[----:B------:R-:W1:Y:S04]  /*c9d0*/  LDS.U8 R4, [R9+UR5+0x1c80] ;  /* 0x001c800509047984 */ /* 0x000e680008000000 */
[----:B------:R-:W2:Y:S01]  /*c9e0*/  LDS.U8 R9, [R9+UR5+0x1cc0] ;  /* 0x001cc00509097984 */ /* 0x000ea20008000000 */
[----:B0-----:R-:W-:Y:S01]  /*c9f0*/  LOP3.LUT R0, R0, 0x3f, RZ, 0xc0, !PT ;  /* 0x0000003f00007812 */ /* 0x001fe200078ec0ff */
[----:B------:R-:W-:Y:S06]  /*ca00*/  BAR.SYNC.DEFER_BLOCKING 0x0 ;  /* 0x0000000000007b1d */ /* 0x000fec0000010000 */
[----:B-1----:R0:W-:Y:S04]  /*ca10*/  STL [R1+0x26c], R4 ;  /* 0x00026c0401007387 */ /* 0x0021e80000100800 */
[----:B--2---:R-:W-:Y:S04]  /*ca20*/  STS.U8 [R0+UR5], R8 ;  /* 0x0000000800007988 */ /* 0x004fe80008000005 */
[----:B0-----:R-:W2:Y:S04]  /*ca30*/  LDL.LU R4, [R1+0x90c] ;  /* 0x00090c0001047983 */ /* 0x001ea80000300800 */
[----:B------:R0:W-:Y:S04]  /*ca40*/  STL [R1+0x268], R9 ;  /* 0x0002680901007387 */ /* 0x0001e80000100800 */
[----:B------:R1:W-:Y:S04]  /*ca50*/  STS.U8 [R0+UR5+0x40], R27 ;  /* 0x0000401b00007988 */ /* 0x0003e80008000005 */
[----:B------:R1:W-:Y:S04]  /*ca60*/  STS.U8 [R0+UR5+0x240], R3 ;  /* 0x0002400300007988 */ /* 0x0003e80008000005 */
[----:B0-----:R-:W2:Y:S04]  /*ca70*/  LDL.LU R9, [R1+0x908] ;  /* 0x0009080001097983 */ /* 0x001ea80000300800 */
[----:B------:R-:W2:Y:S04]  /*ca80*/  LDL.LU R8, [R1+0x904] ;  /* 0x0009040001087983 */ /* 0x000ea80000300800 */
[----:B-1----:R-:W2:Y:S04]  /*ca90*/  LDL.LU R27, [R1+0x4] ;  /* 0x00000400011b7983 */ /* 0x002ea80000300800 */
[----:B------:R-:W2:Y:S04]  /*caa0*/  LDL.LU R3, [R1+0x900] ;  /* 0x0009000001037983 */ /* 0x000ea80000300800 */
[----:B------:R0:W-:Y:S04]  /*cab0*/  STS.U8 [R0+UR5+0x200], R18 ;  /* 0x0002001200007988 */ /* 0x0001e80008000005 */
[----:B0-----:R-:W3:Y:S04]  /*cac0*/  LDL.LU R18, [R1+0x24] ;  /* 0x0000240001127983 */ /* 0x001ee80000300800 */
[----:B--2---:R0:W-:Y:S02]  /*cad0*/  STS.U8 [R0+UR5+0x400], R3 ;  /* 0x0004000300007988 */ /* 0x0041e40008000005 */
[----:B0-----:R-:W0:Y:S02]  /*cae0*/  S2R R3, SR_TID.X ;  /* 0x0000000000037919 */ /* 0x001e240000002100 */
[----:B------:R1:W-:Y:S04]  /*caf0*/  STS.U8 [R0+UR5+0x440], R5 ;  /* 0x0004400500007988 */ /* 0x0003e80008000005 */
[----:B------:R2:W-:Y:S04]  /*cb00*/  STS.U8 [R0+UR5+0x640], R4 ;  /* 0x0006400400007988 */ /* 0x0005e80008000005 */
[----:B----4-:R4:W-:Y:S04]  /*cb10*/  STS.U8 [R0+UR5+0x600], R2 ;  /* 0x0006000200007988 */ /* 0x0109e80008000005 */
[----:B-1----:R-:W3:Y:S04]  /*cb20*/  LDL.LU R5, [R1+0x8] ;  /* 0x0000080001057983 */ /* 0x002ee80000300800 */
[----:B--2---:R-:W2:Y:S04]  /*cb30*/  LDL.LU R4, [R1] ;  /* 0x0000000001047983 */ /* 0x004ea80000300800 */
[----:B----4-:R-:W4:Y:S01]  /*cb40*/  LDL.LU R2, [R1+0x20] ;  /* 0x0000200001027983 */ /* 0x010f220000300800 */
[----:B0-----:R-:W-:-:S04]  /*cb50*/  LOP3.LUT R3, R3, 0x3f, RZ, 0xc0, !PT ;  /* 0x0000003f03037812 */ /* 0x001fc800078ec0ff */
[----:B------:R-:W-:-:S05]  /*cb60*/  LOP3.LUT R3, R3, 0x10, RZ, 0x3c, !PT ;  /* 0x0000001003037812 */ /* 0x000fca00078e3cff */
[----:B---3--:R0:W-:Y:S04]  /*cb70*/  STS.U8 [R3+UR5+0x80], R6 ;  /* 0x0000800603007988 */ /* 0x0081e80008000005 */
[----:B0-----:R-:W3:Y:S04]  /*cb80*/  LDL.LU R6, [R1+0x8fc] ;  /* 0x0008fc0001067983 */ /* 0x001ee80000300800 */
[----:B------:R0:W-:Y:S02]  /*cb90*/  STS.U8 [R3+UR5+0xc0], R26 ;  /* 0x0000c01a03007988 */ /* 0x0001e40008000005 */
[----:B0-----:R-:W-:-:S02]  /*cba0*/  LOP3.LUT R26, R0, 0x20, RZ, 0x3c, !PT ;  /* 0x00000020001a7812 */ /* 0x001fc400078e3cff */
[----:B------:R-:W-:Y:S01]  /*cbb0*/  LOP3.LUT R0, R0, 0x30, RZ, 0x3c, !PT ;  /* 0x0000003000007812 */ /* 0x000fe200078e3cff */
[----:B------:R0:W-:Y:S04]  /*cbc0*/  STS.U8 [R3+UR5+0x2c0], R5 ;  /* 0x0002c00503007988 */ /* 0x0001e80008000005 */
[----:B------:R-:W-:Y:S04]  /*cbd0*/  STS.U8 [R3+UR5+0x280], R16 ;  /* 0x0002801003007988 */ /* 0x000fe80008000005 */
[----:B0-----:R-:W2:Y:S04]  /*cbe0*/  LDL.LU R5, [R1+0x1c] ;  /* 0x00001c0001057983 */ /* 0x001ea80000300800 */
[----:B---3--:R-:W-:Y:S04]  /*cbf0*/  STS.U8 [R3+UR5+0x480], R6 ;  /* 0x0004800603007988 */ /* 0x008fe80008000005 */
[----:B------:R-:W-:Y:S04]  /*cc00*/  STS.U8 [R3+UR5+0x4c0], R12 ;  /* 0x0004c00c03007988 */ /* 0x000fe80008000005 */
[----:B------:R-:W-:Y:S04]  /*cc10*/  STS.U8 [R3+UR5+0x6c0], R10 ;  /* 0x0006c00a03007988 */ /* 0x000fe80008000005 */
[----:B------:R0:W-:Y:S04]  /*cc20*/  STS.U8 [R3+UR5+0x680], R13 ;  /* 0x0006800d03007988 */ /* 0x0001e80008000005 */
[----:B------:R1:W-:Y:S04]  /*cc30*/  STS.U8 [R26+UR5+0x100], R18 ;  /* 0x000100121a007988 */ /* 0x0003e80008000005 */
[----:B------:R-:W-:Y:S04]  /*cc40*/  STS.U8 [R26+UR5+0x140], R22 ;  /* 0x000140161a007988 */ /* 0x000fe80008000005 */
[----:B------:R3:W-:Y:S04]  /*cc50*/  STS.U8 [R26+UR5+0x340], R27 ;  /* 0x0003401b1a007988 */ /* 0x0007e80008000005 */
[----:B------:R-:W-:Y:S04]  /*cc60*/  STS.U8 [R26+UR5+0x300], R17 ;  /* 0x000300111a007988 */ /* 0x000fe80008000005 */
[----:B------:R0:W-:Y:S04]  /*cc70*/  STS.U8 [R26+UR5+0x500], R8 ;  /* 0x000500081a007988 */ /* 0x0001e80008000005 */
[----:B------:R-:W-:Y:S04]  /*cc80*/  STS.U8 [R26+UR5+0x540], R19 ;  /* 0x000540131a007988 */ /* 0x000fe80008000005 */
[----:B------:R-:W-:Y:S04]  /*cc90*/  STS.U8 [R26+UR5+0x740], R11 ;  /* 0x0007400b1a007988 */ /* 0x000fe80008000005 */
[----:B------:R-:W-:Y:S04]  /*cca0*/  STS.U8 [R26+UR5+0x700], R21 ;  /* 0x000700151a007988 */ /* 0x000fe80008000005 */
[----:B----4-:R-:W-:Y:S04]  /*ccb0*/  STS.U8 [R0+UR5+0x180], R2 ;  /* 0x0001800200007988 */ /* 0x010fe80008000005 */
[----:B0-----:R-:W4:Y:S04]  /*ccc0*/  LDL.LU R3, [R1+0x18] ;  /* 0x0000180001037983 */ /* 0x001f280000300800 */
[----:B------:R-:W-:Y:S04]  /*ccd0*/  STS.U8 [R0+UR5+0x1c0], R20 ;  /* 0x0001c01400007988 */ /* 0x000fe80008000005 */
[----:B-1----:R-:W4:Y:S04]  /*cce0*/  LDL.LU R18, [R1+0x14] ;  /* 0x0000140001127983 */ /* 0x002f280000300800 */
[----:B--2---:R-:W-:Y:S04]  /*ccf0*/  STS.U8 [R0+UR5+0x3c0], R4 ;  /* 0x0003c00400007988 */ /* 0x004fe80008000005 */
[----:B---3--:R-:W2:Y:S04]  /*cd00*/  LDL.LU R27, [R1+0x10] ;  /* 0x00001000011b7983 */ /* 0x008ea80000300800 */
[----:B------:R-:W-:Y:S04]  /*cd10*/  STS.U8 [R0+UR5+0x380], R23 ;  /* 0x0003801700007988 */ /* 0x000fe80008000005 */
[----:B------:R0:W-:Y:S04]  /*cd20*/  STS.U8 [R0+UR5+0x580], R9 ;  /* 0x0005800900007988 */ /* 0x0001e80008000005 */
[----:B------:R-:W3:Y:S04]  /*cd30*/  LDL.LU R8, [R1+0x70] ;  /* 0x0000700001087983 */ /* 0x000ee80000300800 */
[----:B0-----:R-:W2:Y:S04]  /*cd40*/  LDL.LU R9, [R1+0x78] ;  /* 0x0000780001097983 */ /* 0x001ea80000300800 */
[----:B------:R-:W-:Y:S04]  /*cd50*/  STS.U8 [R0+UR5+0x5c0], R24 ;  /* 0x0005c01800007988 */ /* 0x000fe80008000005 */
[----:B------:R-:W-:Y:S04]  /*cd60*/  STS.U8 [R0+UR5+0x7c0], R7 ;  /* 0x0007c00700007988 */ /* 0x000fe80008000005 */
[----:B------:R0:W-:Y:S02]  /*cd70*/  STS.U8 [R0+UR5+0x780], R25 ;  /* 0x0007801900007988 */ /* 0x0001e40008000005 */
[----:B0-----:R-:W0:Y:S02]  /*cd80*/  S2R R0, SR_TID.X ;  /* 0x0000000000007919 */ /* 0x001e240000002100 */
[C---:B0-----:R-:W-:Y:S01]  /*cd90*/  IMAD.SHL.U32 R2, R0.reuse, 0x2, RZ ;  /* 0x0000000200027824 */ /* 0x041fe200078e00ff */
[----:B------:R-:W-:-:S05]  /*cda0*/  LOP3.LUT R0, R0, 0x7, RZ, 0xc0, !PT ;  /* 0x0000000700007812 */ /* 0x000fca00078ec0ff */
[----:B------:R-:W-:-:S05]  /*cdb0*/  IMAD R0, R0, 0x90, RZ ;  /* 0x0000009000007824 */ /* 0x000fca00078e02ff */
[----:B------:R-:W-:Y:S01]  /*cdc0*/  LOP3.LUT R0, R0, 0x30, R2, 0x78, !PT ;  /* 0x0000003000007812 */ /* 0x000fe200078e7802 */
[----:B------:R-:W-:Y:S06]  /*cdd0*/  BAR.SYNC.DEFER_BLOCKING 0x0 ;  /* 0x0000000000007b1d */ /* 0x000fec0000010000 */
[----:B------:R-:W0:Y:S02]  /*cde0*/  LDSM.16.M88.4 R20, [R0+UR5] ;  /* 0x000000050014783b */ /* 0x000e240008000200 */
[----:B0-----:R-:W-:Y:S02]  /*cdf0*/  IMAD.MOV.U32 R13, RZ, RZ, R20 ;  /* 0x000000ffff0d7224 */ /* 0x001fe400078e0014 */
[----:B------:R-:W-:Y:S01]  /*ce00*/  IMAD.MOV.U32 R12, RZ, RZ, R21 ;  /* 0x000000ffff0c7224 */ /* 0x000fe200078e0015 */
[----:B--2---:R0:W-:Y:S04]  /*ce10*/  STL [R1+0x8f8], R9 ;  /* 0x0008f80901007387 */ /* 0x0041e80000100800 */
[----:B0-----:R-:W3:Y:S04]  /*ce20*/  LDL.LU R9, [R1+0x74] ;  /* 0x0000740001097983 */ /* 0x001ee80000300800 */
[----:B------:R-:W2:Y:S04]  /*ce30*/  LDL.LU R7, [R1+0x84] ;  /* 0x0000840001077983 */ /* 0x000ea80000300800 */
[----:B------:R-:W2:Y:S04]  /*ce40*/  LDL.LU R11, [R1+0x80] ;  /* 0x00008000010b7983 */ /* 0x000ea80000300800 */
[----:B------:R-:W2:Y:S04]  /*ce50*/  LDL.LU R10, [R1+0x8c] ;  /* 0x00008c00010a7983 */ /* 0x000ea80000300800 */
[----:B------:R-:W2:Y:S04]  /*ce60*/  LDL.LU R6, [R1+0x88] ;  /* 0x0000880001067983 */ /* 0x000ea80000300800 */
[----:B------:R-:W-:Y:S04]  /*ce70*/  STL.64 [R1], R20 ;  /* 0x0000001401007387 */ /* 0x000fe80000100a00 */
[----:B------:R-:W-:Y:S04]  /*ce80*/  STL.64 [R1+0x8], R22 ;  /* 0x0000081601007387 */ /* 0x000fe80000100a00 */
[----:B------:R-:W0:Y:S02]  /*ce90*/  LDSM.16.M88.4 R20, [R0+UR5+0x400] ;  /* 0x000400050014783b */ /* 0x000e240008000200 */
[----:B0-----:R-:W-:-:S02]  /*cea0*/  IMAD.MOV.U32 R24, RZ, RZ, R20 ;  /* 0x000000ffff187224 */ /* 0x001fc400078e0014 */
[----:B------:R0:W-:Y:S01]  /*ceb0*/  STL.64 [R1+0x28], R22 ;  /* 0x0000281601007387 */ /* 0x0001e20000100a00 */
[----:B------:R-:W-:Y:S02]  /*cec0*/  IMAD.MOV.U32 R25, RZ, RZ, R21 ;  /* 0x000000ffff197224 */ /* 0x000fe400078e0015 */
[----:B------:R-:W-:Y:S01]  /*ced0*/  IMAD.MOV.U32 R0, RZ, RZ, R22 ;  /* 0x000000ffff007224 */ /* 0x000fe200078e0016 */
[----:B------:R-:W2:Y:S04]  /*cee0*/  LDL.LU.64 R20, [R1+0x30] ;  /* 0x0000300001147983 */ /* 0x000ea80000300a00 */
[----:B0-----:R-:W2:Y:S01]  /*cef0*/  LDL.LU.64 R22, [R1+0x38] ;  /* 0x0000380001167983 */ /* 0x001ea20000300a00 */
[----:B----4-:R-:W-:Y:S02]  /*cf00*/  IMAD R2, R3, 0x100, R5 ;  /* 0x0000010003027824 */ /* 0x010fe400078e0205 */
[----:B------:R-:W-:-:S02]  /*cf10*/  IMAD R4, R28, 0x100, R29 ;  /* 0x000001001c047824 */ /* 0x000fc400078e021d */
[----:B------:R-:W-:Y:S02]  /*cf20*/  IMAD R5, R14, 0x100, R15 ;  /* 0x000001000e057824 */ /* 0x000fe400078e020f */
[----:B------:R-:W-:Y:S01]  /*cf30*/  IMAD R3, R27, 0x100, R18 ;  /* 0x000001001b037824 */ /* 0x000fe200078e0212 */
[----:B------:R-:W-:Y:S02]  /*cf40*/  F2FP.F16.E4M3.UNPACK_B R18, R4 ;  /* 0x00000004ff12723e */ /* 0x000fe400020006ff */
[----:B------:R-:W-:Y:S02]  /*cf50*/  F2FP.F16.E4M3.UNPACK_B R19, R5 ;  /* 0x00000005ff13723e */ /* 0x000fe400020006ff */
[----:B------:R-:W-:Y:S02]  /*cf60*/  F2FP.F16.E4M3.UNPACK_B R16, R2 ;  /* 0x00000002ff10723e */ /* 0x000fe400020006ff */
[----:B------:R-:W-:Y:S02]  /*cf70*/  F2FP.F16.E4M3.UNPACK_B R17, R3 ;  /* 0x00000003ff11723e */ /* 0x000fe400020006ff */
[----:B------:R-:W-:-:S02]  /*cf80*/  F2FP.F16.E4M3.UNPACK_B R4, R13 ;  /* 0x0000000dff04723e */ /* 0x000fc400020006ff */
[----:B------:R-:W-:Y:S01]  /*cf90*/  F2FP.F16.E4M3.UNPACK_B R5, R12 ;  /* 0x0000000cff05723e */ /* 0x000fe200020006ff */
[----:B------:R0:W-:Y:S04]  /*cfa0*/  STL [R1+0x8b8], R0 ;  /* 0x0008b80001007387 */ /* 0x0001e80000100800 */
[----:B------:R-:W4:Y:S04]  /*cfb0*/  LDL.LU R14, [R1+0x7c] ;  /* 0x00007c00010e7983 */ /* 0x000f280000300800 */
[----:B------:R-:W3:Y:S04]  /*cfc0*/  LDL.LU R15, [R1+0x9c] ;  /* 0x00009c00010f7983 */ /* 0x000ee80000300800 */
[----:B------:R-:W3:Y:S04]  /*cfd0*/  LDL.LU R12, [R1+0x98] ;  /* 0x00009800010c7983 */ /* 0x000ee80000300800 */
[----:B------:R-:W3:Y:S04]  /*cfe0*/  LDL.LU R28, [R1+0xa4] ;  /* 0x0000a400011c7983 */ /* 0x000ee80000300800 */
[----:B------:R-:W3:Y:S04]  /*cff0*/  LDL.LU R13, [R1+0xa0] ;  /* 0x0000a000010d7983 */ /* 0x000ee80000300800 */
[----:B------:R-:W3:Y:S04]  /*d000*/  LDL.LU R29, [R1+0xac] ;  /* 0x0000ac00011d7983 */ /* 0x000ee80000300800 */
[----:B0-----:R-:W4:Y:S04]  /*d010*/  LDL.LU R0, [R1+0xa8] ;  /* 0x0000a80001007983 */ /* 0x001f280000300800 */
[----:B------:R-:W4:Y:S04]  /*d020*/  LDL.LU R26, [R1+0xb4] ;  /* 0x0000b400011a7983 */ /* 0x000f280000300800 */
[----:B------:R-:W4:Y:S01]  /*d030*/  LDL.LU R27, [R1+0xb0] ;  /* 0x0000b000011b7983 */ /* 0x000f220000300800 */
[----:B--2---:R-:W-:-:S15]  /*d040*/  HMMA.16816.F32 R20, R16, R4, R20 ;  /* 0x000000041014723c */ /* 0x004fde0000001814 */
[----:B------:R-:W-:-:S04]  /*d050*/  NOP ;  /* 0x0000000000007918 */ /* 0x000fc80000000000 */
[----:B------:R-:W-:Y:S04]  /*d060*/  STL.64 [R1+0x8f0], R22 ;  /* 0x0008f01601007387 */ /* 0x000fe80000100a00 */
[----:B------:R0:W-:Y:S04]  /*d070*/  STL.64 [R1+0x8e8], R20 ;  /* 0x0008e81401007387 */ /* 0x0001e80000100a00 */
[----:B0-----:R-:W2:Y:S04]  /*d080*/  LDL.LU.64 R20, [R1+0x60] ;  /* 0x0000600001147983 */ /* 0x001ea80000300a00 */
[----:B------:R-:W2:Y:S01]  /*d090*/  LDL.LU.64 R22, [R1+0x68] ;  /* 0x0000680001167983 */ /* 0x000ea20000300a00 */
[----:B------:R-:W-:-:S02]  /*d0a0*/  F2FP.F16.E4M3.UNPACK_B R2, R24 ;  /* 0x00000018ff02723e */ /* 0x000fc400020006ff */
[----:B------:R-:W-:Y:S01]  /*d0b0*/  F2FP.F16.E4M3.UNPACK_B R3, R25 ;  /* 0x00000019ff03723e */ /* 0x000fe200020006ff */
[----:B---3--:R-:W-:Y:S02]  /*d0c0*/  IMAD R8, R8, 0x100, R9 ;  /* 0x0000010008087824 */ /* 0x008fe400078e0209 */
[----:B------:R-:W4:Y:S04]  /*d0d0*/  LDL.LU R9, [R1+0x8f8] ;  /* 0x0008f80001097983 */ /* 0x000f280000300800 */
[----:B--2---:R-:W-:Y:S01]  /*d0e0*/  HMMA.16816.F32 R16, R16, R2, R20 ;  /* 0x000000021010723c */ /* 0x004fe20000001814 */
[----:B------:R-:W2:Y:S04]  /*d0f0*/  LDL.LU.64 R20, [R1+0x50] ;  /* 0x0000500001147983 */ /* 0x000ea80000300a00 */
[----:B------:R-:W2:-:S14]  /*d100*/  LDL.LU.64 R22, [R1+0x58] ;  /* 0x0000580001167983 */ /* 0x000e9c0000300a00 */
[----:B------:R-:W-:Y:S04]  /*d110*/  STL [R1+0x8e0], R16 ;  /* 0x0008e01001007387 */ /* 0x000fe80000100800 */
[----:B------:R0:W-:Y:S04]  /*d120*/  STL [R1+0x8dc], R17 ;  /* 0x0008dc1101007387 */ /* 0x0001e80000100800 */
[----:B------:R-:W-:Y:S04]  /*d130*/  STL [R1+0x8d8], R18 ;  /* 0x0008d81201007387 */ /* 0x000fe80000100800 */
[----:B------:R1:W-:Y:S04]  /*d140*/  STL [R1+0x8d4], R19 ;  /* 0x0008d41301007387 */ /* 0x0003e80000100800 */
[----:B0-----:R-:W3:Y:S04]  /*d150*/  LDL.LU.64 R16, [R1+0x40] ;  /* 0x0000400001107983 */ /* 0x001ee80000300a00 */
[----:B-1----:R-:W3:Y:S01]  /*d160*/  LDL.LU.64 R18, [R1+0x48] ;  /* 0x0000480001127983 */ /* 0x002ee20000300a00 */
[----:B----4-:R-:W-:-:S02]  /*d170*/  IMAD R9, R9, 0x100, R14 ;  /* 0x0000010009097824 */ /* 0x010fc400078e020e */
[----:B------:R-:W-:Y:S02]  /*d180*/  IMAD R7, R11, 0x100, R7 ;  /* 0x000001000b077824 */ /* 0x000fe400078e0207 */
[----:B------:R-:W-:Y:S01]  /*d190*/  IMAD R6, R6, 0x100, R10 ;  /* 0x0000010006067824 */ /* 0x000fe200078e020a */
[----:B------:R-:W-:Y:S02]  /*d1a0*/  F2FP.F16.E4M3.UNPACK_B R8, R8 ;  /* 0x00000008ff08723e */ /* 0x000fe400020006ff */
[----:B------:R-:W-:Y:S02]  /*d1b0*/  F2FP.F16.E4M3.UNPACK_B R9, R9 ;  /* 0x00000009ff09723e */ /* 0x000fe400020006ff */
[----:B------:R-:W-:Y:S02]  /*d1c0*/  F2FP.F16.E4M3.UNPACK_B R10, R7 ;  /* 0x00000007ff0a723e */ /* 0x000fe400020006ff */
[----:B------:R-:W-:-:S07]  /*d1d0*/  F2FP.F16.E4M3.UNPACK_B R11, R6 ;  /* 0x00000006ff0b723e */ /* 0x000fce00020006ff */
[C---:B---3--:R-:W-:Y:S08]  /*d1e0*/  HMMA.16816.F32 R4, R8.reuse, R4, R16 ;  /* 0x000000040804723c */ /* 0x048ff00000001810 */
[----:B--2---:R-:W-:Y:S11]  /*d1f0*/  HMMA.16816.F32 R8, R8, R2, R20 ;  /* 0x000000020808723c */ /* 0x004ff60000001814 */
[----:B------:R0:W-:Y:S04]  /*d200*/  STL [R1+0x8d0], R5 ;  /* 0x0008d00501007387 */ /* 0x0001e80000100800 */
[----:B0-----:R-:W2:Y:S04]  /*d210*/  LDL.LU R5, [R1+0x4] ;  /* 0x0000040001057983 */ /* 0x001ea80000300800 */
[----:B------:R0:W-:Y:S04]  /*d220*/  STL [R1+0x8cc], R6 ;  /* 0x0008cc0601007387 */ /* 0x0001e80000100800 */
[----:B0-----:R-:W3:Y:S04]  /*d230*/  LDL.LU R6, [R1] ;  /* 0x0000000001067983 */ /* 0x001ee80000300800 */
[----:B------:R-:W-:Y:S04]  /*d240*/  STL [R1+0x8c8], R7 ;  /* 0x0008c80701007387 */ /* 0x000fe80000100800 */
[----:B------:R-:W4:Y:S04]  /*d250*/  LDL.LU R16, [R1+0xc0] ;  /* 0x0000c00001107983 */ /* 0x000f280000300800 */
[----:B------:R-:W4:Y:S04]  /*d260*/  LDL.LU R17, [R1+0xc8] ;  /* 0x0000c80001117983 */ /* 0x000f280000300800 */
[----:B------:R-:W4:Y:S04]  /*d270*/  LDL.LU R18, [R1+0xd0] ;  /* 0x0000d00001127983 */ /* 0x000f280000300800 */
[----:B------:R-:W4:Y:S04]  /*d280*/  LDL.LU R19, [R1+0xd8] ;  /* 0x0000d80001137983 */ /* 0x000f280000300800 */
[----:B------:R-:W4:Y:S04]  /*d290*/  LDL.LU.64 R22, [R1+0x8f0] ;  /* 0x0008f00001167983 */ /* 0x000f280000300a00 */
[----:B------:R-:W4:Y:S01]  /*d2a0*/  LDL.LU.64 R20, [R1+0x8e8] ;  /* 0x0008e80001147983 */ /* 0x000f220000300a00 */
[----:B------:R-:W-:-:S02]  /*d2b0*/  IMAD R12, R12, 0x100, R15 ;  /* 0x000001000c0c7824 */ /* 0x000fc400078e020f */
[----:B------:R-:W-:Y:S02]  /*d2c0*/  IMAD R13, R13, 0x100, R28 ;  /* 0x000001000d0d7824 */ /* 0x000fe400078e021c */
[----:B------:R-:W-:Y:S02]  /*d2d0*/  IMAD R14, R0, 0x100, R29 ;  /* 0x00000100000e7824 */ /* 0x000fe400078e021d */
[----:B------:R-:W-:Y:S01]  /*d2e0*/  IMAD R15, R27, 0x100, R26 ;  /* 0x000001001b0f7824 */ /* 0x000fe200078e021a */
[----:B------:R-:W-:Y:S02]  /*d2f0*/  F2FP.F16.E4M3.UNPACK_B R12, R12 ;  /* 0x0000000cff0c723e */ /* 0x000fe400020006ff */
[----:B------:R-:W-:Y:S02]  /*d300*/  F2FP.F16.E4M3.UNPACK_B R13, R13 ;  /* 0x0000000dff0d723e */ /* 0x000fe400020006ff */
[----:B------:R-:W-:Y:S02]  /*d310*/  F2FP.F16.E4M3.UNPACK_B R14, R14 ;  /* 0x0000000eff0e723e */ /* 0x000fe400020006ff */
[----:B------:R-:W-:Y:S01]  /*d320*/  F2FP.F16.E4M3.UNPACK_B R15, R15 ;  /* 0x0000000fff0f723e */ /* 0x000fe200020006ff */
[----:B------:R0:W-:Y:S04]  /*d330*/  STL [R1+0x8c4], R9 ;  /* 0x0008c40901007387 */ /* 0x0001e80000100800 */
[----:B0-----:R-:W4:Y:S04]  /*d340*/  LDL.LU R9, [R1+0xe0] ;  /* 0x0000e00001097983 */ /* 0x001f280000300800 */
[----:B------:R0:W-:Y:S04]  /*d350*/  STL [R1+0x8c0], R10 ;  /* 0x0008c00a01007387 */ /* 0x0001e80000100800 */
[----:B0-----:R-:W4:Y:S04]  /*d360*/  LDL.LU R10, [R1+0xec] ;  /* 0x0000ec00010a7983 */ /* 0x001f280000300800 */
[----:B------:R0:W-:Y:S04]  /*d370*/  STL [R1+0x8bc], R11 ;  /* 0x0008bc0b01007387 */ /* 0x0001e80000100800 */
[----:B0-----:R-:W4:Y:S04]  /*d380*/  LDL.LU R11, [R1+0xf4] ;  /* 0x0000f400010b7983 */ /* 0x001f280000300800 */
[----:B------:R-:W4:Y:S04]  /*d390*/  LDL.LU R0, [R1+0xfc] ;  /* 0x0000fc0001007983 */ /* 0x000f280000300800 */
[----:B------:R-:W4:Y:S04]  /*d3a0*/  LDL.LU R28, [R1+0x118] ;  /* 0x00011800011c7983 */ /* 0x000f280000300800 */
[----:B------:R-:W4:Y:S04]  /*d3b0*/  LDL.LU R29, [R1+0x114] ;  /* 0x00011400011d7983 */ /* 0x000f280000300800 */
[----:B------:R-:W4:Y:S04]  /*d3c0*/  LDL.LU R26, [R1+0x120] ;  /* 0x00012000011a7983 */ /* 0x000f280000300800 */
[----:B------:R-:W4:Y:S01]  /*d3d0*/  LDL.LU R27, [R1+0x11c] ;  /* 0x00011c00011b7983 */ /* 0x000f220000300800 */
[----:B--2---:R-:W-:-:S02]  /*d3e0*/  F2FP.F16.E4M3.UNPACK_B R3, R5.H1 ;  /* 0x00000005ff03723e */ /* 0x004fc400030006ff */
[----:B---3--:R-:W-:-:S07]  /*d3f0*/  F2FP.F16.E4M3.UNPACK_B R2, R6.H1 ;  /* 0x00000006ff02723e */ /* 0x008fce00030006ff */
[----:B----4-:R-:W-:-:S15]  /*d400*/  HMMA.16816.F32 R20, R12, R2, R20 ;  /* 0x000000020c14723c */ /* 0x010fde0000001814 */
[----:B------:R-:W-:-:S04]  /*d410*/  NOP ;  /* 0x0000000000007918 */ /* 0x000fc80000000000 */
[----:B------:R-:W-:Y:S01]  /*d420*/  IMAD.MOV.U32 R5, RZ, RZ, R20 ;  /* 0x000000ffff057224 */ /* 0x000fe200078e0014 */
[----:B------:R0:W-:Y:S01]  /*d430*/  STL [R1+0x1c], R23 ;  /* 0x00001c1701007387 */ /* 0x0001e20000100800 */
[----:B------:R-:W-:Y:S02]  /*d440*/  IMAD.MOV.U32 R6, RZ, RZ, R21 ;  /* 0x000000ffff067224 */ /* 0x000fe400078e0015 */
[----:B------:R-:W-:Y:S01]  /*d450*/  IMAD.MOV.U32 R7, RZ, RZ, R22 ;  /* 0x000000ffff077224 */ /* 0x000fe200078e0016 */
[----:B------:R-:W2:Y:S04]  /*d460*/  LDL.LU R20, [R1+0xbc] ;  /* 0x0000bc0001147983 */ /* 0x000ea80000300800 */
[----:B------:R-:W3:Y:S04]  /*d470*/  LDL.LU R21, [R1+0xc4] ;  /* 0x0000c40001157983 */ /* 0x000ee80000300800 */
[----:B------:R-:W4:Y:S04]  /*d480*/  LDL.LU R22, [R1+0xcc] ;  /* 0x0000cc0001167983 */ /* 0x000f280000300800 */
[----:B0-----:R-:W4:Y:S01]  /*d490*/  LDL.LU R23, [R1+0xd4] ;  /* 0x0000d40001177983 */ /* 0x001f220000300800 */
[----:B--2---:R-:W-:-:S03]  /*d4a0*/  IMAD R20, R20, 0x100, R16 ;  /* 0x0000010014147824 */ /* 0x004fc600078e0210 */
[----:B------:R-:W2:Y:S01]  /*d4b0*/  LDL.LU R16, [R1+0x8e0] ;  /* 0x0008e00001107983 */ /* 0x000ea20000300800 */
[----:B---3--:R-:W-:-:S03]  /*d4c0*/  IMAD R21, R21, 0x100, R17 ;  /* 0x0000010015157824 */ /* 0x008fc600078e0211 */
[----:B------:R-:W2:Y:S01]  /*d4d0*/  LDL.LU R17, [R1+0x8dc] ;  /* 0x0008dc0001117983 */ /* 0x000ea20000300800 */
[----:B----4-:R-:W-:-:S03]  /*d4e0*/  IMAD R22, R22, 0x100, R18 ;  /* 0x0000010016167824 */ /* 0x010fc600078e0212 */
[----:B------:R-:W2:Y:S01]  /*d4f0*/  LDL.LU R18, [R1+0x8d8] ;  /* 0x0008d80001127983 */ /* 0x000ea20000300800 */
[----:B------:R-:W-:-:S03]  /*d500*/  IMAD R23, R23, 0x100, R19 ;  /* 0x0000010017177824 */ /* 0x000fc600078e0213 */
[----:B------:R-:W2:Y:S01]  /*d510*/  LDL.LU R19, [R1+0x8d4] ;  /* 0x0008d40001137983 */ /* 0x000ea20000300800 */
[----:B------:R-:W-:Y:S02]  /*d520*/  F2FP.F16.E4M3.UNPACK_B R24, R24.H1 ;  /* 0x00000018ff18723e */ /* 0x000fe400030006ff */
[----:B------:R-:W-:-:S07]  /*d530*/  F2FP.F16.E4M3.UNPACK_B R25, R25.H1 ;  /* 0x00000019ff19723e */ /* 0x000fce00030006ff */
[----:B--2---:R-:W-:-:S15]  /*d540*/  HMMA.16816.F32 R16, R12, R24, R16 ;  /* 0x000000180c10723c */ /* 0x004fde0000001810 */
[----:B------:R-:W-:-:S04]  /*d550*/  NOP ;  /* 0x0000000000007918 */ /* 0x000fc80000000000 */
[----:B------:R0:W-:Y:S04]  /*d560*/  STL.64 [R1+0x8b0], R18 ;  /* 0x0008b01201007387 */ /* 0x0001e80000100a00 */
[----:B------:R1:W-:Y:S01]  /*d570*/  STL.64 [R1+0x8a8], R16 ;  /* 0x0008a81001007387 */ /* 0x0003e20000100a00 */
[----:B0-----:R-:W-:Y:S02]  /*d580*/  IMAD.MOV.U32 R18, RZ, RZ, R7 ;  /* 0x000000ffff127224 */ /* 0x001fe400078e0007 */
[----:B-1----:R-:W-:Y:S02]  /*d590*/  IMAD.MOV.U32 R16, RZ, RZ, R5 ;  /* 0x000000ffff107224 */ /* 0x002fe400078e0005 */
[----:B------:R-:W2:Y:S01]  /*d5a0*/  LDL.LU R5, [R1+0x8d0] ;  /* 0x0008d00001057983 */ /* 0x000ea20000300800 */
[----:B------:R-:W-:-:S03]  /*d5b0*/  IMAD.MOV.U32 R17, RZ, RZ, R6 ;  /* 0x000000ffff117224 */ /* 0x000fc600078e0006 */
[----:B------:R-:W2:Y:S04]  /*d5c0*/  LDL.LU R6, [R1+0x8cc] ;  /* 0x0008cc0001067983 */ /* 0x000ea80000300800 */
[----:B------:R-:W2:Y:S01]  /*d5d0*/  LDL.LU R7, [R1+0x8c8] ;  /* 0x0008c80001077983 */ /* 0x000ea20000300800 */
[----:B------:R-:W-:Y:S02]  /*d5e0*/  F2FP.F16.E4M3.UNPACK_B R12, R20 ;  /* 0x00000014ff0c723e */ /* 0x000fe400020006ff */
[----:B------:R-:W-:Y:S01]  /*d5f0*/  F2FP.F16.E4M3.UNPACK_B R13, R21 ;  /* 0x00000015ff0d723e */ /* 0x000fe200020006ff */
[----:B------:R-:W3:Y:S01]  /*d600*/  LDL.LU R19, [R1+0x1c] ;  /* 0x00001c0001137983 */ /* 0x000ee20000300800 */
[----:B------:R-:W-:Y:S02]  /*d610*/  F2FP.F16.E4M3.UNPACK_B R14, R22 ;  /* 0x00000016ff0e723e */ /* 0x000fe400020006ff */
[----:B------:R-:W-:Y:S01]  /*d620*/  F2FP.F16.E4M3.UNPACK_B R15, R23 ;  /* 0x00000017ff0f723e */ /* 0x000fe200020006ff */
[----:B------:R-:W4:Y:S04]  /*d630*/  LDL.LU R20, [R1+0xf0] ;  /* 0x0000f00001147983 */ /* 0x000f280000300800 */
[----:B------:R-:W3:Y:S04]  /*d640*/  LDL.LU R21, [R1+0xf8] ;  /* 0x0000f80001157983 */ /* 0x000ee80000300800 */
[----:B------:R-:W3:Y:S04]  /*d650*/  LDL.LU R22, [R1+0x100] ;  /* 0x0001000001167983 */ /* 0x000ee80000300800 */
[----:B------:R-:W3:Y:S01]  /*d660*/  LDL.LU R23, [R1+0x10c] ;  /* 0x00010c0001177983 */ /* 0x000ee20000300800 */
[----:B--2---:R-:W-:Y:S03]  /*d670*/  HMMA.16816.F32 R4, R12, R2, R4 ;  /* 0x000000020c04723c */ /* 0x004fe60000001804 */
[----:B------:R-:W2:Y:S04]  /*d680*/  LDL.LU R2, [R1+0xdc] ;  /* 0x0000dc0001027983 */ /* 0x000ea80000300800 */
[----:B------:R-:W3:Y:S01]  /*d690*/  LDL.LU R3, [R1+0xe4] ;  /* 0x0000e40001037983 */ /* 0x000ee20000300800 */
[----:B----4-:R-:W-:-:S02]  /*d6a0*/  IMAD R20, R20, 0x100, R11 ;  /* 0x0000010014147824 */ /* 0x010fc400078e020b */
[----:B--2---:R-:W-:Y:S02]  /*d6b0*/  IMAD R2, R2, 0x100, R9 ;  /* 0x0000010002027824 */ /* 0x004fe400078e0209 */
[----:B------:R-:W2:Y:S01]  /*d6c0*/  LDL.LU R9, [R1+0x8c4] ;  /* 0x0008c40001097983 */ /* 0x000ea20000300800 */
[----:B---3--:R-:W-:-:S03]  /*d6d0*/  IMAD R3, R3, 0x100, R10 ;  /* 0x0000010003037824 */ /* 0x008fc600078e020a */
[----:B------:R-:W2:Y:S04]  /*d6e0*/  LDL.LU R10, [R1+0x8c0] ;  /* 0x0008c000010a7983 */ /* 0x000ea80000300800 */
[----:B------:R-:W2:Y:S01]  /*d6f0*/  LDL.LU R11, [R1+0x8bc] ;  /* 0x0008bc00010b7983 */ /* 0x000ea20000300800 */
[----:B------:R-:W-:-:S03]  /*d700*/  IMAD R21, R21, 0x100, R0 ;  /* 0x0000010015157824 */ /* 0x000fc600078e0200 */
[----:B------:R-:W3:Y:S01]  /*d710*/  LDL.LU R0, [R1+0x8b8] ;  /* 0x0008b80001007983 */ /* 0x000ee20000300800 */
[----:B--2---:R-:W-:Y:S03]  /*d720*/  HMMA.16816.F32 R8, R12, R24, R8 ;  /* 0x000000180c08723c */ /* 0x004fe60000001808 */
[----:B------:R-:W2:Y:S01]  /*d730*/  LDL.LU R24, [R1+0x104] ;  /* 0x0001040001187983 */ /* 0x000ea20000300800 */
[----:B------:R-:W-:Y:S02]  /*d740*/  F2FP.F16.E4M3.UNPACK_B R12, R2 ;  /* 0x00000002ff0c723e */ /* 0x000fe400020006ff */
[----:B------:R-:W-:Y:S01]  /*d750*/  F2FP.F16.E4M3.UNPACK_B R14, R20 ;  /* 0x00000014ff0e723e */ /* 0x000fe200020006ff */
[----:B------:R-:W4:Y:S04]  /*d760*/  LDL.LU R25, [R1+0x110] ;  /* 0x0001100001197983 */ /* 0x000f280000300800 */
[----:B------:R-:W2:Y:S04]  /*d770*/  LDL R2, [R1+0xc] ;  /* 0x00000c0001027983 */ /* 0x000ea80000100800 */
[----:B------:R-:W3:Y:S01]  /*d780*/  LDL R20, [R1+0x8] ;  /* 0x0000080001147983 */ /* 0x000ee20000100800 */
[----:B------:R-:W-:-:S02]  /*d790*/  F2FP.F16.E4M3.UNPACK_B R15, R21 ;  /* 0x00000015ff0f723e */ /* 0x000fc400020006ff */
[----:B------:R-:W-:Y:S02]  /*d7a0*/  F2FP.F16.E4M3.UNPACK_B R13, R3 ;  /* 0x00000003ff0d723e */ /* 0x000fe400020006ff */
[----:B------:R-:W4:Y:S01]  /*d7b0*/  LDL R3, [R1+0x2c] ;  /* 0x00002c0001037983 */ /* 0x000f220000100800 */
[----:B--2---:R-:W-:Y:S02]  /*d7c0*/  F2FP.F16.E4M3.UNPACK_B R21, R2 ;  /* 0x00000002ff15723e */ /* 0x004fe400020006ff */
[----:B---3--:R-:W-:-:S07]  /*d7d0*/  F2FP.F16.E4M3.UNPACK_B R20, R20 ;  /* 0x00000014ff14723e */ /* 0x008fce00020006ff */
[----:B------:R-:W-:Y:S01]  /*d7e0*/  HMMA.16816.F32 R16, R12, R20, R16 ;  /* 0x000000140c10723c */ /* 0x000fe20000001810 */
[----:B------:R-:W-:-:S15]  /*d7f0*/  F2FP.F16.E4M3.UNPACK_B R2, R0 ;  /* 0x00000000ff02723e */ /* 0x000fde00020006ff */
[----:B------:R-:W-:-:S03]  /*d800*/  NOP ;  /* 0x0000000000007918 */ /* 0x000fc60000000000 */
[----:B------:R-:W-:Y:S01]  /*d810*/  STL.64 [R1+0x10], R16 ;  /* 0x0000101001007387 */ /* 0x000fe20000100a00 */
[----:B------:R-:W-:-:S03]  /*d820*/  IMAD.MOV.U32 R0, RZ, RZ, R19 ;  /* 0x000000ffff007224 */ /* 0x000fc600078e0013 */
[----:B------:R0:W-:Y:S04]  /*d830*/  STL [R1+0x18], R18 ;  /* 0x0000181201007387 */ /* 0x0001e80000100800 */
[----:B0-----:R-:W2:Y:S04]  /*d840*/  LDL.LU.64 R18, [R1+0x8b0] ;  /* 0x0008b00001127983 */ /* 0x001ea80000300a00 */
[----:B------:R-:W2:Y:S01]  /*d850*/  LDL.LU.64 R16, [R1+0x8a8] ;  /* 0x0008a80001107983 */ /* 0x000ea20000300a00 */
[----:B----4-:R-:W-:Y:S01]  /*d860*/  F2FP.F16.E4M3.UNPACK_B R3, R3 ;  /* 0x00000003ff03723e */ /* 0x010fe200020006ff */
[----:B------:R-:W-:-:S02]  /*d870*/  IMAD R28, R29, 0x100, R28 ;  /* 0x000001001d1c7824 */ /* 0x000fc400078e021c */
[----:B------:R-:W-:Y:S02]  /*d880*/  IMAD R22, R22, 0x100, R24 ;  /* 0x0000010016167824 */ /* 0x000fe400078e0218 */
[----:B------:R-:W-:Y:S02]  /*d890*/  IMAD R23, R23, 0x100, R25 ;  /* 0x0000010017177824 */ /* 0x000fe400078e0219 */
[----:B------:R-:W-:Y:S02]  /*d8a0*/  IMAD R29, R27, 0x100, R26 ;  /* 0x000001001b1d7824 */ /* 0x000fe400078e021a */
[----:B--2---:R-:W-:Y:S01]  /*d8b0*/  HMMA.16816.F32 R24, R12, R2, R16 ;  /* 0x000000020c18723c */ /* 0x004fe20000001810 */
[----:B------:R-:W2:Y:S04]  /*d8c0*/  LDL.LU R16, [R1+0x128] ;  /* 0x0001280001107983 */ /* 0x000ea80000300800 */
[----:B------:R-:W3:Y:S04]  /*d8d0*/  LDL.LU R17, [R1+0x130] ;  /* 0x0001300001117983 */ /* 0x000ee80000300800 */
[----:B------:R-:W4:Y:S04]  /*d8e0*/  LDL.LU R18, [R1+0x138] ;  /* 0x0001380001127983 */ /* 0x000f280000300800 */
[----:B------:R-:W2:Y:S01]  /*d8f0*/  LDL.LU R19, [R1+0x140] ;  /* 0x0001400001137983 */ /* 0x000ea20000300800 */
[----:B------:R-:W-:-:S05]  /*d900*/  F2FP.F16.E4M3.UNPACK_B R12, R22 ;  /* 0x00000016ff0c723e */ /* 0x000fca00020006ff */
[----:B------:R0:W-:Y:S04]  /*d910*/  STL [R1+0x894], R26 ;  /* 0x0008941a01007387 */ /* 0x0001e80000100800 */
[----:B0-----:R-:W2:Y:S04]  /*d920*/  LDL.LU R26, [R1+0x144] ;  /* 0x00014400011a7983 */ /* 0x001ea80000300800 */
[----:B------:R0:W-:Y:S04]  /*d930*/  STL [R1+0x890], R27 ;  /* 0x0008901b01007387 */ /* 0x0001e80000100800 */
[----:B0-----:R-:W4:Y:S04]  /*d940*/  LDL.LU R27, [R1+0x13c] ;  /* 0x00013c00011b7983 */ /* 0x001f280000300800 */
[----:B------:R-:W3:Y:S01]  /*d950*/  LDL.LU R22, [R1+0x12c] ;  /* 0x00012c0001167983 */ /* 0x000ee20000300800 */
[----:B------:R-:W-:-:S02]  /*d960*/  F2FP.F16.E4M3.UNPACK_B R13, R23 ;  /* 0x00000017ff0d723e */ /* 0x000fc400020006ff */
[----:B------:R-:W-:Y:S02]  /*d970*/  F2FP.F16.E4M3.UNPACK_B R14, R28 ;  /* 0x0000001cff0e723e */ /* 0x000fe400020006ff */
[----:B------:R-:W-:Y:S01]  /*d980*/  F2FP.F16.E4M3.UNPACK_B R15, R29 ;  /* 0x0000001dff0f723e */ /* 0x000fe200020006ff */
[----:B------:R-:W3:Y:S06]  /*d990*/  LDL.LU R28, [R1+0x134] ;  /* 0x00013400011c7983 */ /* 0x000eec0000300800 */
[----:B------:R-:W-:-:S15]  /*d9a0*/  HMMA.16816.F32 R4, R12, R20, R4 ;  /* 0x000000140c04723c */ /* 0x000fde0000001804 */
[----:B------:R-:W-:-:S04]  /*d9b0*/  NOP ;  /* 0x0000000000007918 */ /* 0x000fc80000000000 */
[----:B------:R0:W-:Y:S04]  /*d9c0*/  STL [R1+0x88c], R6 ;  /* 0x00088c0601007387 */ /* 0x0001e80000100800 */
[----:B------:R-:W-:Y:S04]  /*d9d0*/  STL [R1+0x888], R7 ;  /* 0x0008880701007387 */ /* 0x000fe80000100800 */
[----:B------:R-:W3:Y:S01]  /*d9e0*/  LDL.LU R23, [R1+0x8] ;  /* 0x0000080001177983 */ /* 0x000ee20000300800 */
[----:B--2---:R-:W-:Y:S02]  /*d9f0*/  IMAD R19, R19, 0x100, R26 ;  /* 0x0000010013137824 */ /* 0x004fe400078e021a */
[----:B----4-:R-:W-:-:S02]  /*da00*/  IMAD R18, R18, 0x100, R27 ;  /* 0x0000010012127824 */ /* 0x010fc400078e021b */
[----:B---3--:R-:W-:Y:S02]  /*da10*/  IMAD R16, R16, 0x100, R22 ;  /* 0x0000010010107824 */ /* 0x008fe400078e0216 */
[----:B------:R-:W2:Y:S04]  /*da20*/  LDL.LU R22, [R1+0xc] ;  /* 0x00000c0001167983 */ /* 0x000ea80000300800 */
[----:B0-----:R-:W3:Y:S04]  /*da30*/  LDL.LU R6, [R1+0x28] ;  /* 0x0000280001067983 */ /* 0x001ee80000300800 */
[----:B------:R-:W4:Y:S04]  /*da40*/  LDL.LU R26, [R1+0x14c] ;  /* 0x00014c00011a7983 */ /* 0x000f280000300800 */
[----:B------:R-:W4:Y:S01]  /*da50*/  LDL.LU R27, [R1+0x154] ;  /* 0x00015400011b7983 */ /* 0x000f220000300800 */
[----:B------:R-:W-:Y:S01]  /*da60*/  HMMA.16816.F32 R8, R12, R2, R8 ;  /* 0x000000020c08723c */ /* 0x000fe20000001808 */
[----:B------:R-:W-:Y:S01]  /*da70*/  IMAD R17, R17, 0x100, R28 ;  /* 0x0000010011117824 */ /* 0x000fe200078e021c */
[----:B------:R-:W-:Y:S01]  /*da80*/  F2FP.F16.E4M3.UNPACK_B R16, R16 ;  /* 0x00000010ff10723e */ /* 0x000fe200020006ff */
[----:B----4-:R-:W-:Y:S04]  /*da90*/  STL.64 [R1+0x8a0], R26 ;  /* 0x0008a01a01007387 */ /* 0x010fe80000100a00 */
[----:B------:R0:W-:Y:S04]  /*daa0*/  STL.64 [R1+0x898], R24 ;  /* 0x0008981801007387 */ /* 0x0001e80000100a00 */
[----:B0-----:R-:W4:Y:S04]  /*dab0*/  LDL.LU R24, [R1+0x10] ;  /* 0x0000100001187983 */ /* 0x001f280000300800 */
[----:B------:R-:W4:Y:S04]  /*dac0*/  LDL.LU R25, [R1+0x14] ;  /* 0x0000140001197983 */ /* 0x000f280000300800 */
[----:B------:R-:W4:Y:S01]  /*dad0*/  LDL.LU R26, [R1+0x18] ;  /* 0x00001800011a7983 */ /* 0x000f220000300800 */
[----:B------:R-:W-:-:S02]  /*dae0*/  IMAD.MOV.U32 R27, RZ, RZ, R0 ;  /* 0x000000ffff1b7224 */ /* 0x000fc400078e0000 */
[----:B------:R-:W0:Y:S01]  /*daf0*/  S2R R0, SR_TID.X ;  /* 0x0000000000007919 */ /* 0x000e220000002100 */
[----:B------:R-:W3:Y:S04]  /*db00*/  LDL.LU R29, [R1+0x164] ;  /* 0x00016400011d7983 */ /* 0x000ee80000300800 */
[----:B------:R-:W3:Y:S04]  /*db10*/  LDL.LU R28, [R1+0x160] ;  /* 0x00016000011c7983 */ /* 0x000ee80000300800 */
[----:B------:R-:W3:Y:S04]  /*db20*/  LDL.LU R3, [R1+0x2c] ;  /* 0x00002c0001037983 */ /* 0x000ee80000300800 */
[----:B------:R-:W3:Y:S04]  /*db30*/  LDL.LU R12, [R1+0x148] ;  /* 0x00014800010c7983 */ /* 0x000ee80000300800 */
[----:B------:R-:W3:Y:S04]  /*db40*/  LDL.LU R13, [R1+0x150] ;  /* 0x00015000010d7983 */ /* 0x000ee80000300800 */
[----:B------:R-:W3:Y:S04]  /*db50*/  LDL.LU R14, [R1+0x15c] ;  /* 0x00015c00010e7983 */ /* 0x000ee80000300800 */
[----:B------:R-:W3:Y:S01]  /*db60*/  LDL.LU R15, [R1+0x158] ;  /* 0x00015800010f7983 */ /* 0x000ee20000300800 */
[C---:B0-----:R-:W-:Y:S01]  /*db70*/  IMAD.SHL.U32 R7, R0.reuse, 0x2, RZ ;  /* 0x0000000200077824 */ /* 0x041fe200078e00ff */
[----:B------:R-:W-:-:S05]  /*db80*/  LOP3.LUT R0, R0, 0x7, RZ, 0xc0, !PT ;  /* 0x0000000700007812 */ /* 0x000fca00078ec0ff */
[----:B------:R-:W-:-:S05]  /*db90*/  IMAD R0, R0, 0x90, RZ ;  /* 0x0000009000007824 */ /* 0x000fca00078e02ff */
[----:B------:R-:W-:Y:S01]  /*dba0*/  LOP3.LUT R0, R0, 0x30, R7, 0x78, !PT ;  /* 0x0000003000007812 */ /* 0x000fe200078e7807 */
[----:B------:R-:W-:Y:S03]  /*dbb0*/  STL [R1+0x884], R8 ;  /* 0x0008840801007387 */ /* 0x000fe60000100800 */
[----:B------:R-:W-:Y:S01]  /*dbc0*/  LOP3.LUT R0, R0, 0x40, RZ, 0x3c, !PT ;  /* 0x0000004000007812 */ /* 0x000fe200078e3cff */
[----:B------:R-:W-:Y:S04]  /*dbd0*/  STL [R1+0x880], R9 ;  /* 0x0008800901007387 */ /* 0x000fe80000100800 */
[----:B------:R-:W-:Y:S04]  /*dbe0*/  STL [R1+0x87c], R10 ;  /* 0x00087c0a01007387 */ /* 0x000fe80000100800 */
[----:B------:R-:W-:Y:S04]  /*dbf0*/  STL [R1+0x878], R11 ;  /* 0x0008780b01007387 */ /* 0x000fe80000100800 */
[----:B------:R-:W0:Y:S01]  /*dc00*/  LDSM.16.M88.4 R8, [R0+UR5] ;  /* 0x000000050008783b */ /* 0x000e220008000200 */
[----:B------:R-:W-:-:S02]  /*dc10*/  F2FP.F16.E4M3.UNPACK_B R20, R23.H1 ;  /* 0x00000017ff14723e */ /* 0x000fc400030006ff */
[----:B--2---:R-:W-:Y:S02]  /*dc20*/  F2FP.F16.E4M3.UNPACK_B R21, R22.H1 ;  /* 0x00000016ff15723e */ /* 0x004fe400030006ff */
[----:B------:R-:W-:Y:S02]  /*dc30*/  F2FP.F16.E4M3.UNPACK_B R17, R17 ;  /* 0x00000011ff11723e */ /* 0x000fe400020006ff */
[----:B------:R-:W-:Y:S02]  /*dc40*/  F2FP.F16.E4M3.UNPACK_B R18, R18 ;  /* 0x00000012ff12723e */ /* 0x000fe400020006ff */
[----:B------:R-:W-:Y:S01]  /*dc50*/  F2FP.F16.E4M3.UNPACK_B R19, R19 ;  /* 0x00000013ff13723e */ /* 0x000fe200020006ff */
[----:B0-----:R-:W-:Y:S04]  /*dc60*/  STL.64 [R1+0x30], R8 ;  /* 0x0000300801007387 */ /* 0x001fe80000100a00 */
[----:B------:R-:W-:Y:S04]  /*dc70*/  STL.64 [R1+0x38], R10 ;  /* 0x0000380a01007387 */ /* 0x000fe80000100a00 */
[----:B------:R-:W0:Y:S04]  /*dc80*/  LDSM.16.M88.4 R8, [R0+UR5+0x400] ;  /* 0x000400050008783b */ /* 0x000e280008000200 */
[----:B0-----:R0:W-:Y:S01]  /*dc90*/  STL.64 [R1+0x40], R8 ;  /* 0x0000400801007387 */ /* 0x0011e20000100a00 */
[----:B------:R-:W-:-:S03]  /*dca0*/  IMAD.MOV.U32 R0, RZ, RZ, R11 ;  /* 0x000000ffff007224 */ /* 0x000fc600078e000b */
[----:B------:R1:W-:Y:S04]  /*dcb0*/  STL [R1+0x48], R10 ;  /* 0x0000480a01007387 */ /* 0x0003e80000100800 */
[----:B0-----:R-:W2:Y:S04]  /*dcc0*/  LDL.LU R8, [R1+0x16c] ;  /* 0x00016c0001087983 */ /* 0x001ea80000300800 */
[----:B------:R-:W2:Y:S04]  /*dcd0*/  LDL.LU R9, [R1+0x174] ;  /* 0x0001740001097983 */ /* 0x000ea80000300800 */
[----:B-1----:R-:W2:Y:S04]  /*dce0*/  LDL.LU R10, [R1+0x17c] ;  /* 0x00017c00010a7983 */ /* 0x002ea80000300800 */
[----:B------:R-:W2:Y:S04]  /*dcf0*/  LDL.LU R22, [R1+0x178] ;  /* 0x0001780001167983 */ /* 0x000ea80000300800 */
[----:B------:R-:W2:Y:S04]  /*dd00*/  LDL.LU R11, [R1+0x184] ;  /* 0x00018400010b7983 */ /* 0x000ea80000300800 */
[----:B------:R-:W2:Y:S04]  /*dd10*/  LDL.LU R23, [R1+0x180] ;  /* 0x0001800001177983 */ /* 0x000ea80000300800 */
[----:B------:R0:W-:Y:S04]  /*dd20*/  STL [R1+0x844], R0 ;  /* 0x0008440001007387 */ /* 0x0001e80000100800 */
[----:B0-----:R-:W2:Y:S01]  /*dd30*/  LDL.LU R0, [R1+0x40] ;  /* 0x0000400001007983 */ /* 0x001ea20000300800 */
[----:B----4-:R-:W-:-:S15]  /*dd40*/  HMMA.16816.F32 R24, R16, R20, R24 ;  /* 0x000000141018723c */ /* 0x010fde0000001818 */
[----:B------:R-:W-:-:S04]  /*dd50*/  NOP ;  /* 0x0000000000007918 */ /* 0x000fc80000000000 */
[----:B------:R0:W-:Y:S04]  /*dd60*/  STL.64 [R1+0x8], R26 ;  /* 0x0000081a01007387 */ /* 0x0001e80000100a00 */
[----:B0-----:R-:W4:Y:S01]  /*dd70*/  LDL.LU.64 R26, [R1+0x8a0] ;  /* 0x0008a000011a7983 */ /* 0x001f220000300a00 */
[----:B---3--:R-:W-:Y:S01]  /*dd80*/  F2FP.F16.E4M3.UNPACK_B R2, R6.H1 ;  /* 0x00000006ff02723e */ /* 0x008fe200030006ff */
[----:B------:R-:W-:Y:S02]  /*dd90*/  IMAD.MOV.U32 R6, RZ, RZ, R24 ;  /* 0x000000ffff067224 */ /* 0x000fe400078e0018 */
[----:B------:R-:W-:Y:S02]  /*dda0*/  IMAD.MOV.U32 R7, RZ, RZ, R25 ;  /* 0x000000ffff077224 */ /* 0x000fe400078e0019 */
[----:B------:R-:W3:Y:S01]  /*ddb0*/  LDL.LU.64 R24, [R1+0x898] ;  /* 0x0008980001187983 */ /* 0x000ee20000300a00 */
[----:B------:R-:W-:-:S02]  /*ddc0*/  IMAD R14, R15, 0x100, R14 ;  /* 0x000001000f0e7824 */ /* 0x000fc400078e020e */
[----:B------:R-:W-:Y:S02]  /*ddd0*/  IMAD R15, R28, 0x100, R29 ;  /* 0x000001001c0f7824 */ /* 0x000fe400078e021d */
[----:B----4-:R-:W-:Y:S02]  /*dde0*/  IMAD R12, R12, 0x100, R26 ;  /* 0x000001000c0c7824 */ /* 0x010fe400078e021a */
[----:B------:R-:W3:Y:S01]  /*ddf0*/  LDL.LU R26, [R1+0x894] ;  /* 0x00089400011a7983 */ /* 0x000ee20000300800 */
[----:B------:R-:W-:-:S03]  /*de00*/  IMAD R13, R13, 0x100, R27 ;  /* 0x000001000d0d7824 */ /* 0x000fc600078e021b */
[----:B------:R-:W3:Y:S04]  /*de10*/  LDL.LU R27, [R1+0x890] ;  /* 0x00089000011b7983 */ /* 0x000ee80000300800 */
[----:B------:R-:W4:Y:S04]  /*de20*/  LDL.LU R28, [R1+0x198] ;  /* 0x00019800011c7983 */ /* 0x000f280000300800 */
[----:B----4-:R0:W-:Y:S04]  /*de30*/  STL [R1+0x870], R28 ;  /* 0x0008701c01007387 */ /* 0x0101e80000100800 */
[----:B0-----:R-:W4:Y:S01]  /*de40*/  LDL.LU R28, [R1+0x194] ;  /* 0x00019400011c7983 */ /* 0x001f220000300800 */
[----:B------:R-:W-:-:S03]  /*de50*/  F2FP.F16.E4M3.UNPACK_B R3, R3.H1 ;  /* 0x00000003ff03723e */ /* 0x000fc600030006ff */
[----:B----4-:R0:W-:Y:S04]  /*de60*/  STL [R1+0x874], R28 ;  /* 0x0008741c01007387 */ /* 0x0101e80000100800 */
[----:B0-----:R-:W4:Y:S04]  /*de70*/  LDL.LU R28, [R1+0x18c] ;  /* 0x00018c00011c7983 */ /* 0x001f280000300800 */
[----:B------:R-:W2:Y:S01]  /*de80*/  LDL.LU R29, [R1+0x1a0] ;  /* 0x0001a000011d7983 */ /* 0x000ea20000300800 */
[----:B---3--:R-:W-:Y:S01]  /*de90*/  HMMA.16816.F32 R16, R16, R2, R24 ;  /* 0x000000021010723c */ /* 0x008fe20000001818 */
[----:B------:R-:W-:-:S02]  /*dea0*/  IMAD.MOV.U32 R24, RZ, RZ, R6 ;  /* 0x000000ffff187224 */ /* 0x000fc400078e0006 */
[----:B------:R-:W-:Y:S01]  /*deb0*/  IMAD.MOV.U32 R25, RZ, RZ, R7 ;  /* 0x000000ffff197224 */ /* 0x000fe200078e0007 */
[----:B--2---:R0:W-:Y:S04]  /*dec0*/  STL [R1+0x86c], R29 ;  /* 0x00086c1d01007387 */ /* 0x0041e80000100800 */
[----:B0-----:R-:W2:Y:S04]  /*ded0*/  LDL.LU R29, [R1+0x19c] ;  /* 0x00019c00011d7983 */ /* 0x001ea80000300800 */
[----:B------:R-:W3:Y:S04]  /*dee0*/  LDL.LU R6, [R1+0x88c] ;  /* 0x00088c0001067983 */ /* 0x000ee80000300800 */
[----:B------:R-:W3:Y:S01]  /*def0*/  LDL.LU R7, [R1+0x888] ;  /* 0x0008880001077983 */ /* 0x000ee20000300800 */
[----:B------:R-:W-:-:S02]  /*df00*/  F2FP.F16.E4M3.UNPACK_B R12, R12 ;  /* 0x0000000cff0c723e */ /* 0x000fc400020006ff */
[----:B------:R-:W-:Y:S01]  /*df10*/  F2FP.F16.E4M3.UNPACK_B R13, R13 ;  /* 0x0000000dff0d723e */ /* 0x000fe200020006ff */
[----:B------:R-:W2:Y:S01]  /*df20*/  LDL.LU R26, [R1+0x8] ;  /* 0x00000800011a7983 */ /* 0x000ea20000300800 */
[----:B------:R-:W-:Y:S02]  /*df30*/  F2FP.F16.E4M3.UNPACK_B R14, R14 ;  /* 0x0000000eff0e723e */ /* 0x000fe400020006ff */
[----:B------:R-:W-:Y:S01]  /*df40*/  F2FP.F16.E4M3.UNPACK_B R15, R15 ;  /* 0x0000000fff0f723e */ /* 0x000fe200020006ff */
[----:B------:R-:W2:Y:S04]  /*df50*/  LDL.LU R27, [R1+0xc] ;  /* 0x00000c00011b7983 */ /* 0x000ea80000300800 */
[----:B------:R0:W-:Y:S04]  /*df60*/  STL [R1+0x868], R19 ;  /* 0x0008681301007387 */ /* 0x0001e80000100800 */
[----:B0-----:R-:W2:Y:S01]  /*df70*/  LDL.LU R19, [R1+0x1a4] ;  /* 0x0001a40001137983 */ /* 0x001ea20000300800 */
[----:B---3--:R-:W-:Y:S03]  /*df80*/  HMMA.16816.F32 R4, R12, R20, R4 ;  /* 0x000000140c04723c */ /* 0x008fe60000001804 */
[----:B------:R-:W3:Y:S04]  /*df90*/  LDL.LU R20, [R1+0x168] ;  /* 0x0001680001147983 */ /* 0x000ee80000300800 */
[----:B------:R-:W2:Y:S01]  /*dfa0*/  LDL.LU R21, [R1+0x170] ;  /* 0x0001700001157983 */ /* 0x000ea20000300800 */
[----:B------:R-:W-:-:S02]  /*dfb0*/  IMAD R22, R22, 0x100, R10 ;  /* 0x0000010016167824 */ /* 0x000fc400078e020a */
[----:B------:R-:W-:Y:S02]  /*dfc0*/  IMAD R23, R23, 0x100, R11 ;  /* 0x0000010017177824 */ /* 0x000fe400078e020b */
[----:B---3--:R-:W-:Y:S02]  /*dfd0*/  IMAD R20, R20, 0x100, R8 ;  /* 0x0000010014147824 */ /* 0x008fe400078e0208 */
[----:B------:R-:W3:Y:S01]  /*dfe0*/  LDL.LU R8, [R1+0x884] ;  /* 0x0008840001087983 */ /* 0x000ee20000300800 */
[----:B--2---:R-:W-:-:S03]  /*dff0*/  IMAD R21, R21, 0x100, R9 ;  /* 0x0000010015157824 */ /* 0x004fc600078e0209 */
[----:B------:R-:W3:Y:S04]  /*e000*/  LDL.LU R9, [R1+0x880] ;  /* 0x0008800001097983 */ /* 0x000ee80000300800 */
[----:B------:R-:W3:Y:S04]  /*e010*/  LDL.LU R10, [R1+0x87c] ;  /* 0x00087c00010a7983 */ /* 0x000ee80000300800 */
[----:B------:R-:W3:Y:S02]  /*e020*/  LDL.LU R11, [R1+0x878] ;  /* 0x00087800010b7983 */ /* 0x000ee40000300800 */
[----:B---3--:R-:W-:Y:S02]  /*e030*/  HMMA.16816.F32 R8, R12, R2, R8 ;  /* 0x000000020c08723c */ /* 0x008fe40000001808 */
[----:B------:R-:W2:Y:S04]  /*e040*/  LDL R2, [R1+0x34] ;  /* 0x0000340001027983 */ /* 0x000ea80000100800 */
[----:B------:R-:W3:Y:S01]  /*e050*/  LDL R3, [R1+0x44] ;  /* 0x0000440001037983 */ /* 0x000ee20000100800 */
[----:B------:R-:W-:-:S02]  /*e060*/  F2FP.F16.E4M3.UNPACK_B R12, R20 ;  /* 0x00000014ff0c723e */ /* 0x000fc400020006ff */
[----:B------:R-:W-:-:S10]  /*e070*/  F2FP.F16.E4M3.UNPACK_B R14, R22 ;  /* 0x00000016ff0e723e */ /* 0x000fd400020006ff */
[----:B------:R0:W-:Y:S04]  /*e080*/  STL [R1+0x864], R8 ;  /* 0x0008640801007387 */ /* 0x0001e80000100800 */
[----:B0-----:R-:W2:Y:S04]  /*e090*/  LDL.LU R8, [R1+0x1ac] ;  /* 0x0001ac0001087983 */ /* 0x001ea80000300800 */
[----:B------:R0:W-:Y:S04]  /*e0a0*/  STL [R1+0x860], R9 ;  /* 0x0008600901007387 */ /* 0x0001e80000100800 */
[----:B0-----:R-:W2:Y:S04]  /*e0b0*/  LDL.LU R9, [R1+0x1b4] ;  /* 0x0001b40001097983 */ /* 0x001ea80000300800 */
[----:B------:R0:W-:Y:S04]  /*e0c0*/  STL [R1+0x85c], R10 ;  /* 0x00085c0a01007387 */ /* 0x0001e80000100800 */
[----:B0-----:R-:W2:Y:S04]  /*e0d0*/  LDL.LU R10, [R1+0x1bc] ;  /* 0x0001bc00010a7983 */ /* 0x001ea80000300800 */
[----:B------:R0:W-:Y:S04]  /*e0e0*/  STL [R1+0x858], R11 ;  /* 0x0008580b01007387 */ /* 0x0001e80000100800 */
[----:B0-----:R-:W2:Y:S04]  /*e0f0*/  LDL.LU R11, [R1+0x1c4] ;  /* 0x0001c400010b7983 */ /* 0x001ea80000300800 */
[----:B------:R-:W2:Y:S04]  /*e100*/  LDL R20, [R1+0x30] ;  /* 0x0000300001147983 */ /* 0x000ea80000100800 */
[----:B------:R-:W4:Y:S01]  /*e110*/  LDL.LU R22, [R1+0x188] ;  /* 0x0001880001167983 */ /* 0x000f220000300800 */
[----:B------:R-:W-:-:S03]  /*e120*/  F2FP.F16.E4M3.UNPACK_B R15, R23 ;  /* 0x00000017ff0f723e */ /* 0x000fc600020006ff */
[----:B------:R-:W2:Y:S01]  /*e130*/  LDL.LU R23, [R1+0x190] ;  /* 0x0001900001177983 */ /* 0x000ea20000300800 */
[----:B----4-:R-:W-:-:S03]  /*e140*/  IMAD R22, R22, 0x100, R28 ;  /* 0x0000010016167824 */ /* 0x010fc600078e021c */
[----:B------:R-:W2:Y:S02]  /*e150*/  LDL.LU R28, [R1+0x874] ;  /* 0x00087400011c7983 */ /* 0x000ea40000300800 */
[----:B--2---:R-:W-:Y:S02]  /*e160*/  IMAD R23, R23, 0x100, R28 ;  /* 0x0000010017177824 */ /* 0x004fe400078e021c */
[----:B------:R-:W2:Y:S02]  /*e170*/  LDL.LU R28, [R1+0x870] ;  /* 0x00087000011c7983 */ /* 0x000ea40000300800 */
[----:B--2---:R-:W-:Y:S02]  /*e180*/  IMAD R28, R28, 0x100, R29 ;  /* 0x000001001c1c7824 */ /* 0x004fe400078e021d */
[----:B------:R-:W2:Y:S01]  /*e190*/  LDL.LU R29, [R1+0x86c] ;  /* 0x00086c00011d7983 */ /* 0x000ea20000300800 */
[----:B------:R-:W-:Y:S02]  /*e1a0*/  F2FP.F16.E4M3.UNPACK_B R13, R21 ;  /* 0x00000015ff0d723e */ /* 0x000fe400020006ff */
[----:B------:R-:W-:-:S02]  /*e1b0*/  F2FP.F16.E4M3.UNPACK_B R21, R2 ;  /* 0x00000002ff15723e */ /* 0x000fc400020006ff */
[----:B------:R-:W-:Y:S01]  /*e1c0*/  F2FP.F16.E4M3.UNPACK_B R20, R20 ;  /* 0x00000014ff14723e */ /* 0x000fe200020006ff */
[----:B--2---:R-:W-:Y:S02]  /*e1d0*/  IMAD R29, R29, 0x100, R19 ;  /* 0x000001001d1d7824 */ /* 0x004fe400078e0213 */
[----:B------:R-:W2:Y:S01]  /*e1e0*/  LDL.LU R19, [R1+0x868] ;  /* 0x0008680001137983 */ /* 0x000ea20000300800 */
[----:B------:R-:W-:Y:S02]  /*e1f0*/  F2FP.F16.E4M3.UNPACK_B R2, R0 ;  /* 0x00000000ff02723e */ /* 0x000fe400020006ff */
[----:B---3--:R-:W-:Y:S01]  /*e200*/  F2FP.F16.E4M3.UNPACK_B R3, R3 ;  /* 0x00000003ff03723e */ /* 0x008fe200020006ff */
[C---:B------:R-:W-:Y:S08]  /*e210*/  HMMA.16816.F32 R24, R12.reuse, R20, R24 ;  /* 0x000000140c18723c */ /* 0x040ff00000001818 */
[----:B--2---:R-:W-:Y:S01]  /*e220*/  HMMA.16816.F32 R16, R12, R2, R16 ;  /* 0x000000020c10723c */ /* 0x004fe20000001810 */
[----:B------:R-:W-:-:S02]  /*e230*/  F2FP.F16.E4M3.UNPACK_B R12, R22 ;  /* 0x00000016ff0c723e */ /* 0x000fc400020006ff */
[----:B------:R-:W-:Y:S01]  /*e240*/  F2FP.F16.E4M3.UNPACK_B R13, R23 ;  /* 0x00000017ff0d723e */ /* 0x000fe200020006ff */
[----:B------:R-:W2:Y:S01]  /*e250*/  LDL.LU R22, [R1+0x1b8] ;  /* 0x0001b80001167983 */ /* 0x000ea20000300800 */
[----:B------:R-:W-:Y:S02]  /*e260*/  F2FP.F16.E4M3.UNPACK_B R14, R28 ;  /* 0x0000001cff0e723e */ /* 0x000fe400020006ff */
[----:B------:R-:W-:Y:S01]  /*e270*/  F2FP.F16.E4M3.UNPACK_B R15, R29 ;  /* 0x0000001dff0f723e */ /* 0x000fe200020006ff */
[----:B------:R-:W3:Y:S04]  /*e280*/  LDL.LU R23, [R1+0x1c0] ;  /* 0x0001c00001177983 */ /* 0x000ee80000300800 */
[----:B------:R-:W4:Y:S02]  /*e290*/  LDL.LU R28, [R1+0x1e0] ;  /* 0x0001e000011c7983 */ /* 0x000f240000300800 */
[----:B------:R-:W-:Y:S02]  /*e2a0*/  HMMA.16816.F32 R4, R12, R20, R4 ;  /* 0x000000140c04723c */ /* 0x000fe40000001804 */
[----:B------:R-:W4:Y:S04]  /*e2b0*/  LDL.LU R29, [R1+0x1e4] ;  /* 0x0001e400011d7983 */ /* 0x000f280000300800 */
[----:B------:R-:W4:Y:S04]  /*e2c0*/  LDL.LU R20, [R1+0x1a8] ;  /* 0x0001a80001147983 */ /* 0x000f280000300800 */
[----:B------:R-:W4:Y:S01]  /*e2d0*/  LDL.LU R21, [R1+0x1b0] ;  /* 0x0001b00001157983 */ /* 0x000f220000300800 */
[----:B--2---:R-:W-:-:S02]  /*e2e0*/  IMAD R22, R22, 0x100, R10 ;  /* 0x0000010016167824 */ /* 0x004fc400078e020a */
[----:B---3--:R-:W-:Y:S02]  /*e2f0*/  IMAD R23, R23, 0x100, R11 ;  /* 0x0000010017177824 */ /* 0x008fe400078e020b */
[----:B----4-:R-:W-:Y:S02]  /*e300*/  IMAD R20, R20, 0x100, R8 ;  /* 0x0000010014147824 */ /* 0x010fe400078e0208 */
[----:B------:R-:W2:Y:S01]  /*e310*/  LDL.LU R8, [R1+0x864] ;  /* 0x0008640001087983 */ /* 0x000ea20000300800 */
[----:B------:R-:W-:-:S03]  /*e320*/  IMAD R21, R21, 0x100, R9 ;  /* 0x0000010015157824 */ /* 0x000fc600078e0209 */
[----:B------:R-:W2:Y:S04]  /*e330*/  LDL.LU R9, [R1+0x860] ;  /* 0x0008600001097983 */ /* 0x000ea80000300800 */
[----:B------:R-:W2:Y:S04]  /*e340*/  LDL.LU R10, [R1+0x85c] ;  /* 0x00085c00010a7983 */ /* 0x000ea80000300800 */
[----:B------:R-:W2:Y:S02]  /*e350*/  LDL.LU R11, [R1+0x858] ;  /* 0x00085800010b7983 */ /* 0x000ea40000300800 */
[----:B--2---:R-:W-:Y:S02]  /*e360*/  HMMA.16816.F32 R8, R12, R2, R8 ;  /* 0x000000020c08723c */ /* 0x004fe40000001808 */
[----:B------:R-:W2:Y:S04]  /*e370*/  LDL.LU R13, [R1+0x30] ;  /* 0x00003000010d7983 */ /* 0x000ea80000300800 */
[----:B------:R-:W3:Y:S01]  /*e380*/  LDL.LU R2, [R1+0x34] ;  /* 0x0000340001027983 */ /* 0x000ee20000300800 */
[----:B------:R-:W-:-:S02]  /*e390*/  F2FP.F16.E4M3.UNPACK_B R20, R20 ;  /* 0x00000014ff14723e */ /* 0x000fc400020006ff */
[----:B------:R-:W-:Y:S01]  /*e3a0*/  F2FP.F16.E4M3.UNPACK_B R21, R21 ;  /* 0x00000015ff15723e */ /* 0x000fe200020006ff */
[----:B------:R-:W4:Y:S01]  /*e3b0*/  LDL.LU R3, [R1+0x44] ;  /* 0x0000440001037983 */ /* 0x000f220000300800 */
[----:B------:R-:W-:Y:S02]  /*e3c0*/  F2FP.F16.E4M3.UNPACK_B R22, R22 ;  /* 0x00000016ff16723e */ /* 0x000fe400020006ff */
[----:B------:R-:W-:Y:S01]  /*e3d0*/  F2FP.F16.E4M3.UNPACK_B R23, R23 ;  /* 0x00000017ff17723e */ /* 0x000fe200020006ff */
[----:B------:R-:W4:Y:S04]  /*e3e0*/  LDL.LU R14, [R1+0x1c8] ;  /* 0x0001c800010e7983 */ /* 0x000f280000300800 */
[----:B------:R-:W4:Y:S04]  /*e3f0*/  LDL.LU R15, [R1+0x1d0] ;  /* 0x0001d000010f7983 */ /* 0x000f280000300800 */
[----:B------:R0:W-:Y:S04]  /*e400*/  STL [R1+0x854], R8 ;  /* 0x0008540801007387 */ /* 0x0001e80000100800 */
[----:B------:R1:W-:Y:S04]  /*e410*/  STL [R1+0x850], R9 ;  /* 0x0008500901007387 */ /* 0x0003e80000100800 */
[----:B------:R1:W-:Y:S04]  /*e420*/  STL [R1+0x84c], R10 ;  /* 0x00084c0a01007387 */ /* 0x0003e80000100800 */
[----:B------:R1:W-:Y:S04]  /*e430*/  STL [R1+0x848], R11 ;  /* 0x0008480b01007387 */ /* 0x0003e80000100800 */
[----:B0-----:R-:W4:Y:S04]  /*e440*/  LDL.LU R8, [R1+0x1f0] ;  /* 0x0001f00001087983 */ /* 0x001f280000300800 */
[----:B-1----:R-:W4:Y:S04]  /*e450*/  LDL.LU R9, [R1+0x1f8] ;  /* 0x0001f80001097983 */ /* 0x002f280000300800 */
[----:B------:R-:W4:Y:S04]  /*e460*/  LDL.LU R10, [R1+0x200] ;  /* 0x00020000010a7983 */ /* 0x000f280000300800 */
[----:B------:R-:W4:Y:S01]  /*e470*/  LDL.LU R11, [R1+0x208] ;  /* 0x00020800010b7983 */ /* 0x000f220000300800 */
[----:B--2---:R-:W-:-:S02]  /*e480*/  F2FP.F16.E4M3.UNPACK_B R12, R13.H1 ;  /* 0x0000000dff0c723e */ /* 0x004fc400030006ff */
[----:B---3--:R-:W-:-:S07]  /*e490*/  F2FP.F16.E4M3.UNPACK_B R13, R2.H1 ;  /* 0x00000002ff0d723e */ /* 0x008fce00030006ff */
[----:B------:R-:W-:Y:S01]  /*e4a0*/  HMMA.16816.F32 R24, R20, R12, R24 ;  /* 0x0000000c1418723c */ /* 0x000fe20000001818 */
[----:B------:R-:W-:-:S15]  /*e4b0*/  F2FP.F16.E4M3.UNPACK_B R2, R0.H1 ;  /* 0x00000000ff02723e */ /* 0x000fde00030006ff */
[----:B------:R-:W-:-:S03]  /*e4c0*/  NOP ;  /* 0x0000000000007918 */ /* 0x000fc60000000000 */
[----:B------:R0:W-:Y:S01]  /*e4d0*/  STL [R1+0x4], R25 ;  /* 0x0000041901007387 */ /* 0x0001e20000100800 */
[----:B------:R-:W-:-:S03]  /*e4e0*/  IMAD.MOV.U32 R0, RZ, RZ, R24 ;  /* 0x000000ffff007224 */ /* 0x000fc600078e0018 */
[----:B------:R1:W-:Y:S04]  /*e4f0*/  STL.64 [R1+0x8], R26 ;  /* 0x0000081a01007387 */ /* 0x0003e80000100a00 */
[----:B------:R-:W4:Y:S04]  /*e500*/  LDL.LU R24, [R1+0x1cc] ;  /* 0x0001cc0001187983 */ /* 0x000f280000300800 */
[----:B0-----:R-:W2:Y:S04]  /*e510*/  LDL.LU R25, [R1+0x1d4] ;  /* 0x0001d40001197983 */ /* 0x001ea80000300800 */
[----:B-1----:R-:W3:Y:S04]  /*e520*/  LDL.LU R26, [R1+0x1dc] ;  /* 0x0001dc00011a7983 */ /* 0x002ee80000300800 */
[----:B------:R-:W3:Y:S01]  /*e530*/  LDL.LU R27, [R1+0x1d8] ;  /* 0x0001d800011b7983 */ /* 0x000ee20000300800 */
[----:B----4-:R-:W-:-:S02]  /*e540*/  IMAD R14, R14, 0x100, R24 ;  /* 0x000001000e0e7824 */ /* 0x010fc400078e0218 */
[----:B---3--:R-:W-:Y:S02]  /*e550*/  IMAD R24, R27, 0x100, R26 ;  /* 0x000001001b187824 */ /* 0x008fe400078e021a */
[----:B------:R-:W3:Y:S04]  /*e560*/  LDL.LU R26, [R1+0x20c] ;  /* 0x00020c00011a7983 */ /* 0x000ee80000300800 */
[----:B------:R-:W4:Y:S01]  /*e570*/  LDL.LU R27, [R1+0x214] ;  /* 0x00021400011b7983 */ /* 0x000f220000300800 */
[----:B--2---:R-:W-:Y:S02]  /*e580*/  IMAD R15, R15, 0x100, R25 ;  /* 0x000001000f0f7824 */ /* 0x004fe400078e0219 */
[----:B------:R-:W-:Y:S01]  /*e590*/  IMAD R25, R28, 0x100, R29 ;  /* 0x000001001c197824 */ /* 0x000fe200078e021d */
[----:B----4-:R0:W-:Y:S04]  /*e5a0*/  STL [R1+0x840], R27 ;  /* 0x0008401b01007387 */ /* 0x0101e80000100800 */
[----:B0-----:R-:W3:Y:S04]  /*e5b0*/  LDL.LU R27, [R1+0x210] ;  /* 0x00021000011b7983 */ /* 0x001ee80000300800 */
[----:B------:R-:W2:Y:S01]  /*e5c0*/  LDL.LU R28, [R1+0x21c] ;  /* 0x00021c00011c7983 */ /* 0x000ea20000300800 */
[----:B------:R-:W-:-:S07]  /*e5d0*/  F2FP.F16.E4M3.UNPACK_B R3, R3.H1 ;  /* 0x00000003ff03723e */ /* 0x000fce00030006ff */
[----:B------:R-:W-:Y:S01]  /*e5e0*/  HMMA.16816.F32 R20, R20, R2, R16 ;  /* 0x000000021414723c */ /* 0x000fe20000001810 */
[----:B--2---:R0:W-:Y:S04]  /*e5f0*/  STL [R1+0x83c], R28 ;  /* 0x00083c1c01007387 */ /* 0x0041e80000100800 */
[----:B0-----:R-:W2:Y:S04]  /*e600*/  LDL.LU R28, [R1+0x218] ;  /* 0x00021800011c7983 */ /* 0x001ea80000300800 */
[----:B------:R-:W4:Y:S01]  /*e610*/  LDL.LU R29, [R1+0x224] ;  /* 0x00022400011d7983 */ /* 0x000f220000300800 */
[----:B------:R-:W-:-:S02]  /*e620*/  F2FP.F16.E4M3.UNPACK_B R16, R14 ;  /* 0x0000000eff10723e */ /* 0x000fc400020006ff */
[----:B------:R-:W-:Y:S02]  /*e630*/  F2FP.F16.E4M3.UNPACK_B R17, R15 ;  /* 0x0000000fff11723e */ /* 0x000fe400020006ff */
[----:B------:R-:W-:Y:S02]  /*e640*/  F2FP.F16.E4M3.UNPACK_B R18, R24 ;  /* 0x00000018ff12723e */ /* 0x000fe400020006ff */
[----:B------:R-:W-:-:S07]  /*e650*/  F2FP.F16.E4M3.UNPACK_B R19, R25 ;  /* 0x00000019ff13723e */ /* 0x000fce00020006ff */
[----:B------:R-:W-:Y:S01]  /*e660*/  HMMA.16816.F32 R12, R16, R12, R4 ;  /* 0x0000000c100c723c */ /* 0x000fe20000001804 */
[----:B----4-:R0:W-:Y:S04]  /*e670*/  STL [R1+0x838], R29 ;  /* 0x0008381d01007387 */ /* 0x0101e80000100800 */
[----:B0-----:R-:W4:Y:S04]  /*e680*/  LDL.LU R29, [R1+0x220] ;  /* 0x00022000011d7983 */ /* 0x001f280000300800 */
[----:B------:R0:W-:Y:S04]  /*e690*/  STL [R1+0x834], R23 ;  /* 0x0008341701007387 */ /* 0x0001e80000100800 */
[----:B0-----:R-:W2:Y:S04]  /*e6a0*/  LDL.LU R23, [R1+0x228] ;  /* 0x0002280001177983 */ /* 0x001ea80000300800 */
[----:B------:R-:W2:Y:S04]  /*e6b0*/  LDL R24, [R1+0x48] ;  /* 0x0000480001187983 */ /* 0x000ea80000100800 */
[----:B------:R-:W2:Y:S04]  /*e6c0*/  LDL R25, [R1+0x3c] ;  /* 0x00003c0001197983 */ /* 0x000ea80000100800 */
[----:B------:R-:W2:Y:S04]  /*e6d0*/  LDL.LU R4, [R1+0x1ec] ;  /* 0x0001ec0001047983 */ /* 0x000ea80000300800 */
[----:B------:R-:W3:Y:S04]  /*e6e0*/  LDL.LU R5, [R1+0x1f4] ;  /* 0x0001f40001057983 */ /* 0x000ee80000300800 */
[----:B------:R-:W4:Y:S04]  /*e6f0*/  LDL.LU R6, [R1+0x1fc] ;  /* 0x0001fc0001067983 */ /* 0x000f280000300800 */
[----:B------:R-:W4:Y:S01]  /*e700*/  LDL.LU R7, [R1+0x204] ;  /* 0x0002040001077983 */ /* 0x000f220000300800 */
        /* <DEDUP_REMOVED lines=8> */
[----:B------:R-:W-:Y:S01]  /*e790*/  IMAD R26, R26, 0x100, R27 ;  /* 0x000001001a1a7824 */ /* 0x000fe200078e021b */
[----:B--2---:R-:W-:Y:S02]  /*e7a0*/  HMMA.16816.F32 R8, R16, R2, R8 ;  /* 0x000000021008723c */ /* 0x004fe40000001808 */
[----:B------:R-:W2:Y:S01]  /*e7b0*/  LDL R3, [R1+0x38] ;  /* 0x0000380001037983 */ /* 0x000ea20000100800 */
[----:B------:R-:W-:Y:S01]  /*e7c0*/  F2FP.F16.E4M3.UNPACK_B R16, R4 ;  /* 0x00000004ff10723e */ /* 0x000fe200020006ff */
[----:B------:R-:W-:Y:S01]  /*e7d0*/  IMAD.MOV.U32 R4, RZ, RZ, R0 ;  /* 0x000000ffff047224 */ /* 0x000fe200078e0000 */
[----:B------:R-:W-:Y:S02]  /*e7e0*/  F2FP.F16.E4M3.UNPACK_B R17, R5 ;  /* 0x00000005ff11723e */ /* 0x000fe400020006ff */
[----:B------:R-:W-:Y:S02]  /*e7f0*/  F2FP.F16.E4M3.UNPACK_B R18, R6 ;  /* 0x00000006ff12723e */ /* 0x000fe400020006ff */
[----:B------:R-:W-:-:S10]  /*e800*/  F2FP.F16.E4M3.UNPACK_B R19, R7 ;  /* 0x00000007ff13723e */ /* 0x000fd400020006ff */
[----:B------:R0:W-:Y:S04]  /*e810*/  STL [R1+0x830], R8 ;  /* 0x0008300801007387 */ /* 0x0001e80000100800 */
[----:B0-----:R-:W3:Y:S04]  /*e820*/  LDL.LU R8, [R1+0x230] ;  /* 0x0002300001087983 */ /* 0x001ee80000300800 */
[----:B------:R0:W-:Y:S04]  /*e830*/  STL [R1+0x82c], R9 ;  /* 0x00082c0901007387 */ /* 0x0001e80000100800 */
[----:B0-----:R-:W4:Y:S04]  /*e840*/  LDL.LU R9, [R1+0x238] ;  /* 0x0002380001097983 */ /* 0x001f280000300800 */
[----:B------:R0:W-:Y:S04]  /*e850*/  STL [R1+0x828], R10 ;  /* 0x0008280a01007387 */ /* 0x0001e80000100800 */
[----:B0-----:R-:W2:Y:S04]  /*e860*/  LDL.LU R10, [R1+0x240] ;  /* 0x00024000010a7983 */ /* 0x001ea80000300800 */
[----:B------:R0:W-:Y:S04]  /*e870*/  STL [R1+0x824], R11 ;  /* 0x0008240b01007387 */ /* 0x0001e80000100800 */
[----:B0-----:R-:W2:Y:S04]  /*e880*/  LDL.LU R11, [R1+0x248] ;  /* 0x00024800010b7983 */ /* 0x001ea80000300800 */
[----:B------:R-:W2:Y:S04]  /*e890*/  LDL.LU R0, [R1+0x844] ;  /* 0x0008440001007983 */ /* 0x000ea80000300800 */
[----:B------:R-:W2:Y:S04]  /*e8a0*/  LDL.LU R5, [R1+0x4] ;  /* 0x0000040001057983 */ /* 0x000ea80000300800 */
[----:B------:R-:W2:Y:S04]  /*e8b0*/  LDL.LU R6, [R1+0x8] ;  /* 0x0000080001067983 */ /* 0x000ea80000300800 */
[----:B------:R-:W2:Y:S04]  /*e8c0*/  LDL.LU R7, [R1+0xc] ;  /* 0x00000c0001077983 */ /* 0x000ea80000300800 */
[----:B------:R-:W2:Y:S02]  /*e8d0*/  LDL.LU R27, [R1+0x840] ;  /* 0x00084000011b7983 */ /* 0x000ea40000300800 */
[----:B--2---:R-:W-:-:S02]  /*e8e0*/  IMAD R27, R27, 0x100, R28 ;  /* 0x000001001b1b7824 */ /* 0x004fc400078e021c */
[----:B------:R-:W2:Y:S02]  /*e8f0*/  LDL.LU R28, [R1+0x83c] ;  /* 0x00083c00011c7983 */ /* 0x000ea40000300800 */
[----:B--2---:R-:W-:Y:S02]  /*e900*/  IMAD R28, R28, 0x100, R29 ;  /* 0x000001001c1c7824 */ /* 0x004fe400078e021d */
[----:B------:R-:W2:Y:S01]  /*e910*/  LDL.LU R29, [R1+0x838] ;  /* 0x00083800011d7983 */ /* 0x000ea20000300800 */
[----:B------:R-:W-:Y:S02]  /*e920*/  F2FP.F16.E4M3.UNPACK_B R2, R3 ;  /* 0x00000003ff02723e */ /* 0x000fe400020006ff */
[----:B------:R-:W-:Y:S02]  /*e930*/  F2FP.F16.E4M3.UNPACK_B R3, R25 ;  /* 0x00000019ff03723e */ /* 0x000fe400020006ff */
[----:B------:R-:W-:Y:S01]  /*e940*/  F2FP.F16.E4M3.UNPACK_B R24, R24 ;  /* 0x00000018ff18723e */ /* 0x000fe200020006ff */
[----:B--2---:R-:W-:-:S02]  /*e950*/  IMAD R29, R29, 0x100, R23 ;  /* 0x000001001d1d7824 */ /* 0x004fc400078e0217 */
[----:B------:R-:W2:Y:S01]  /*e960*/  LDL.LU R23, [R1+0x834] ;  /* 0x0008340001177983 */ /* 0x000ea20000300800 */
[----:B------:R-:W-:Y:S01]  /*e970*/  F2FP.F16.E4M3.UNPACK_B R25, R0 ;  /* 0x00000000ff19723e */ /* 0x000fe200020006ff */
[C---:B------:R-:W-:Y:S08]  /*e980*/  HMMA.16816.F32 R4, R16.reuse, R2, R4 ;  /* 0x000000021004723c */ /* 0x040ff00000001804 */
[----:B--2---:R-:W-:Y:S01]  /*e990*/  HMMA.16816.F32 R20, R16, R24, R20 ;  /* 0x000000181014723c */ /* 0x004fe20000001814 */
[----:B------:R-:W-:-:S02]  /*e9a0*/  F2FP.F16.E4M3.UNPACK_B R16, R26 ;  /* 0x0000001aff10723e */ /* 0x000fc400020006ff */
[----:B------:R-:W-:Y:S02]  /*e9b0*/  F2FP.F16.E4M3.UNPACK_B R17, R27 ;  /* 0x0000001bff11723e */ /* 0x000fe400020006ff */
[----:B------:R-:W-:Y:S02]  /*e9c0*/  F2FP.F16.E4M3.UNPACK_B R18, R28 ;  /* 0x0000001cff12723e */ /* 0x000fe400020006ff */
[----:B------:R-:W-:-:S12]  /*e9d0*/  F2FP.F16.E4M3.UNPACK_B R19, R29 ;  /* 0x0000001dff13723e */ /* 0x000fd800020006ff */
[----:B------:R0:W-:Y:S01]  /*e9e0*/  STL [R1+0x820], R21 ;  /* 0x0008201501007387 */ /* 0x0001e20000100800 */
[----:B------:R-:W-:Y:S03]  /*e9f0*/  HMMA.16816.F32 R12, R16, R2, R12 ;  /* 0x00000002100c723c */ /* 0x000fe6000000180c */
[----:B0-----:R-:W2:Y:S04]  /*ea00*/  LDL.LU R21, [R1+0x25c] ;  /* 0x00025c0001157983 */ /* 0x001ea80000300800 */
[----:B------:R0:W-:Y:S04]  /*ea10*/  STL [R1+0x81c], R22 ;  /* 0x00081c1601007387 */ /* 0x0001e80000100800 */
[----:B0-----:R-:W2:Y:S04]  /*ea20*/  LDL.LU R22, [R1+0x264] ;  /* 0x0002640001167983 */ /* 0x001ea80000300800 */
[----:B------:R0:W-:Y:S04]  /*ea30*/  STL [R1+0x818], R23 ;  /* 0x0008181701007387 */ /* 0x0001e80000100800 */
[----:B0-----:R-:W2:Y:S04]  /*ea40*/  LDL.LU R23, [R1+0x26c] ;  /* 0x00026c0001177983 */ /* 0x001ea80000300800 */
[----:B------:R-:W2:Y:S04]  /*ea50*/  LDL.LU R26, [R1+0x23c] ;  /* 0x00023c00011a7983 */ /* 0x000ea80000300800 */
[----:B------:R-:W3:Y:S04]  /*ea60*/  LDL.LU R27, [R1+0x244] ;  /* 0x00024400011b7983 */ /* 0x000ee80000300800 */
[----:B------:R-:W4:Y:S04]  /*ea70*/  LDL.LU R28, [R1+0x250] ;  /* 0x00025000011c7983 */ /* 0x000f280000300800 */
        /* <DEDUP_REMOVED lines=15> */
[----:B------:R-:W-:Y:S02]  /*eb70*/  F2FP.F16.E4M3.UNPACK_B R17, R3 ;  /* 0x00000003ff11723e */ /* 0x000fe400020006ff */
[----:B------:R-:W-:Y:S02]  /*eb80*/  F2FP.F16.E4M3.UNPACK_B R18, R26 ;  /* 0x0000001aff12723e */ /* 0x000fe400020006ff */
[----:B------:R-:W-:-:S06]  /*eb90*/  F2FP.F16.E4M3.UNPACK_B R19, R27 ;  /* 0x0000001bff13723e */ /* 0x000fcc00020006ff */
[----:B------:R0:W-:Y:S04]  /*eba0*/  STL [R1+0x79c], R8 ;  /* 0x00079c0801007387 */ /* 0x0001e80000100800 */
[----:B0-----:R-:W4:Y:S04]  /*ebb0*/  LDL.LU R8, [R1+0x254] ;  /* 0x0002540001087983 */ /* 0x001f280000300800 */
[----:B------:R0:W-:Y:S04]  /*ebc0*/  STL [R1+0x798], R9 ;  /* 0x0007980901007387 */ /* 0x0001e80000100800 */
[----:B0-----:R-:W4:Y:S04]  /*ebd0*/  LDL.LU R9, [R1+0x48] ;  /* 0x0000480001097983 */ /* 0x001f280000300800 */
[----:B------:R-:W-:Y:S04]  /*ebe0*/  STL [R1+0x794], R10 ;  /* 0x0007940a01007387 */ /* 0x000fe80000100800 */
[----:B------:R-:W-:Y:S04]  /*ebf0*/  STL [R1+0x790], R11 ;  /* 0x0007900b01007387 */ /* 0x000fe80000100800 */
[----:B------:R-:W4:Y:S04]  /*ec00*/  LDL.LU R26, [R1+0x6d0] ;  /* 0x0006d000011a7983 */ /* 0x000f280000300800 */
[----:B------:R-:W4:Y:S01]  /*ec10*/  LDL.LU R27, [R1+0x94] ;  /* 0x00009400011b7983 */ /* 0x000f220000300800 */
[----:B--2---:R-:W-:-:S02]  /*ec20*/  F2FP.F16.E4M3.UNPACK_B R24, R24.H1 ;  /* 0x00000018ff18723e */ /* 0x004fc400030006ff */
[----:B---3--:R-:W-:-:S07]  /*ec30*/  F2FP.F16.E4M3.UNPACK_B R25, R25.H1 ;  /* 0x00000019ff19723e */ /* 0x008fce00030006ff */
[----:B------:R-:W-:-:S15]  /*ec40*/  HMMA.16816.F32 R4, R16, R24, R4 ;  /* 0x000000181004723c */ /* 0x000fde0000001804 */
[----:B------:R-:W-:-:S04]  /*ec50*/  NOP ;  /* 0x0000000000007918 */ /* 0x000fc80000000000 */
[----:B------:R0:W-:Y:S04]  /*ec60*/  STL.64 [R1+0x30], R4 ;  /* 0x0000300401007387 */ /* 0x0001e80000100a00 */
[----:B------:R1:W-:Y:S04]  /*ec70*/  STL.64 [R1+0x38], R6 ;  /* 0x0000380601007387 */ /* 0x0003e80000100a00 */
[----:B0-----:R-:W2:Y:S04]  /*ec80*/  LDL.LU R5, [R1+0x258] ;  /* 0x0002580001057983 */ /* 0x001ea80000300800 */
[----:B-1----:R-:W3:Y:S04]  /*ec90*/  LDL.LU R6, [R1+0x260] ;  /* 0x0002600001067983 */ /* 0x002ee80000300800 */
[----:B------:R-:W3:Y:S01]  /*eca0*/  LDL.LU R7, [R1+0x268] ;  /* 0x0002680001077983 */ /* 0x000ee20000300800 */
[----:B------:R-:W-:-:S03]  /*ecb0*/  F2FP.F16.E4M3.UNPACK_B R3, R0.H1 ;  /* 0x00000000ff03723e */ /* 0x000fc600030006ff */
[----:B------:R-:W3:Y:S01]  /*ecc0*/  LDL.LU R0, [R1+0x6c8] ;  /* 0x0006c80001007983 */ /* 0x000ee20000300800 */
[----:B----4-:R-:W-:Y:S01]  /*ecd0*/  F2FP.F16.E4M3.UNPACK_B R2, R9.H1 ;  /* 0x00000009ff02723e */ /* 0x010fe200030006ff */
[----:B------:R-:W-:Y:S02]  /*ece0*/  IMAD R4, R28, 0x100, R8 ;  /* 0x000001001c047824 */ /* 0x000fe400078e0208 */
[----:B------:R-:W4:Y:S04]  /*ecf0*/  LDL.LU R11, [R1+0x6c0] ;  /* 0x0006c000010b7983 */ /* 0x000f280000300800 */
[----:B------:R-:W4:Y:S04]  /*ed00*/  LDL.LU R10, [R1+0x6b8] ;  /* 0x0006b800010a7983 */ /* 0x000f280000300800 */
[----:B------:R-:W4:Y:S04]  /*ed10*/  LDL.LU R9, [R1+0x6b0] ;  /* 0x0006b00001097983 */ /* 0x000f280000300800 */
[----:B------:R-:W4:Y:S04]  /*ed20*/  LDL.LU R8, [R1+0x2dc] ;  /* 0x0002dc0001087983 */ /* 0x000f280000300800 */
[----:B------:R-:W4:Y:S01]  /*ed30*/  LDL.LU R28, [R1+0x6a8] ;  /* 0x0006a800011c7983 */ /* 0x000f220000300800 */
[----:B--2---:R-:W-:-:S03]  /*ed40*/  IMAD R5, R5, 0x100, R21 ;  /* 0x0000010005057824 */ /* 0x004fc600078e0215 */
[----:B------:R-:W2:Y:S01]  /*ed50*/  LDL.LU R21, [R1+0x820] ;  /* 0x0008200001157983 */ /* 0x000ea20000300800 */
[----:B---3--:R-:W-:-:S03]  /*ed60*/  IMAD R6, R6, 0x100, R22 ;  /* 0x0000010006067824 */ /* 0x008fc600078e0216 */
[----:B------:R-:W2:Y:S01]  /*ed70*/  LDL.LU R22, [R1+0x81c] ;  /* 0x00081c0001167983 */ /* 0x000ea20000300800 */
[----:B------:R-:W-:-:S03]  /*ed80*/  IMAD R7, R7, 0x100, R23 ;  /* 0x0000010007077824 */ /* 0x000fc600078e0217 */
[----:B------:R-:W2:Y:S01]  /*ed90*/  LDL.LU R23, [R1+0x818] ;  /* 0x0008180001177983 */ /* 0x000ea20000300800 */
[----:B------:R-:W-:Y:S02]  /*eda0*/  F2FP.F16.E4M3.UNPACK_B R4, R4 ;  /* 0x00000004ff04723e */ /* 0x000fe400020006ff */
[----:B------:R-:W-:Y:S02]  /*edb0*/  F2FP.F16.E4M3.UNPACK_B R5, R5 ;  /* 0x00000005ff05723e */ /* 0x000fe400020006ff */
[----:B------:R-:W-:Y:S02]  /*edc0*/  F2FP.F16.E4M3.UNPACK_B R6, R6 ;  /* 0x00000006ff06723e */ /* 0x000fe400020006ff */
[----:B------:R-:W-:-:S07]  /*edd0*/  F2FP.F16.E4M3.UNPACK_B R7, R7 ;  /* 0x00000007ff07723e */ /* 0x000fce00020006ff */
[----:B------:R-:W-:Y:S08]  /*ede0*/  HMMA.16816.F32 R12, R4, R24, R12 ;  /* 0x00000018040c723c */ /* 0x000ff0000000180c */
[----:B--2---:R-:W-:Y:S01]  /*edf0*/  HMMA.16816.F32 R16, R16, R2, R20 ;  /* 0x000000021010723c */ /* 0x004fe20000001814 */
[----:B------:R-:W2:Y:S04]  /*ee00*/  LDL.LU R23, [R1+0x2e0] ;  /* 0x0002e00001177983 */ /* 0x000ea80000300800 */
[----:B------:R-:W-:-:S14]  /*ee10*/  STL [R1+0x7a4], R2 ;  /* 0x0007a40201007387 */ /* 0x000fdc0000100800 */
[----:B------:R0:W-:Y:S02]  /*ee20*/  STL.64 [R1+0x60], R16 ;  /* 0x0000601001007387 */ /* 0x0001e40000100a00 */
[----:B0-----:R-:W0:Y:S02]  /*ee30*/  LDC R17, c[0x0][0x3a8] ;  /* 0x0000ea00ff117b82 */ /* 0x001e240000000800 */
[----:B------:R-:W-:Y:S01]  /*ee40*/  STL.64 [R1+0x68], R18 ;  /* 0x0000681201007387 */ /* 0x000fe20000100a00 */
[----:B------:R-:W-:-:S03]  /*ee50*/  VIADD R29, R29, 0x1 ;  /* 0x000000011d1d7836 */ /* 0x000fc60000000000 */
[----:B------:R-:W-:Y:S04]  /*ee60*/  STL [R1+0x7a0], R3 ;  /* 0x0007a00301007387 */ /* 0x000fe80000100800 */
[----:B------:R-:W-:Y:S04]  /*ee70*/  STL [R1+0x7b4], R4 ;  /* 0x0007b40401007387 */ /* 0x000fe80000100800 */
[----:B------:R-:W-:Y:S04]  /*ee80*/  STL [R1+0x7b0], R5 ;  /* 0x0007b00501007387 */ /* 0x000fe80000100800 */
[----:B------:R-:W-:Y:S01]  /*ee90*/  STL.64 [R1+0x40], R12 ;  /* 0x0000400c01007387 */ /* 0x000fe20000100a00 */
[----:B0-----:R-:W-:-:S03]  /*eea0*/  IMAD.SHL.U32 R17, R17, 0x80, RZ ;  /* 0x0000008011117824 */ /* 0x001fc600078e00ff */
[----:B------:R-:W-:Y:S04]  /*eeb0*/  STL.64 [R1+0x48], R14 ;  /* 0x0000480e01007387 */ /* 0x000fe80000100a00 */
[----:B------:R-:W-:Y:S01]  /*eec0*/  STL [R1+0x7ac], R6 ;  /* 0x0007ac0601007387 */ /* 0x000fe20000100800 */
[C---:B------:R-:W-:Y:S02]  /*eed0*/  IADD3 R27, P3, PT, R17.reuse, R27, RZ ;  /* 0x0000001b111b7210 */ /* 0x040fe40007f7e0ff */
[C---:B------:R-:W-:Y:S01]  /*eee0*/  IADD3 R26, P4, PT, R17.reuse, R26, RZ ;  /* 0x0000001a111a7210 */ /* 0x040fe20007f9e0ff */
[----:B------:R-:W-:Y:S01]  /*eef0*/  STL [R1+0x7a8], R7 ;  /* 0x0007a80701007387 */ /* 0x000fe20000100800 */
[----:B------:R-:W-:-:S03]  /*ef00*/  IADD3 R0, P5, PT, R17, R0, RZ ;  /* 0x0000000011007210 */ /* 0x000fc60007fbe0ff */
[----:B------:R-:W-:Y:S01]  /*ef10*/  STL [R1+0x24c], R29 ;  /* 0x00024c1d01007387 */ /* 0x000fe20000100800 */
[C---:B----4-:R-:W-:Y:S02]  /*ef20*/  IADD3 R11, P6, PT, R17.reuse, R11, RZ ;  /* 0x0000000b110b7210 */ /* 0x050fe40007fde0ff */
[C---:B------:R-:W-:Y:S02]  /*ef30*/  IADD3 R10, P0, PT, R17.reuse, R10, RZ ;  /* 0x0000000a110a7210 */ /* 0x040fe40007f1e0ff */
[----:B--2---:R-:W-:-:S05]  /*ef40*/  IADD3 R23, P2, PT, R17, R23, RZ ;  /* 0x0000001711177210 */ /* 0x004fca0007f5e0ff */
[----:B------:R-:W-:Y:S04]  /*ef50*/  STL [R1+0x2e0], R23 ;  /* 0x0002e01701007387 */ /* 0x000fe80000100800 */
[----:B------:R-:W-:Y:S04]  /*ef60*/  STL [R1+0x7b8], R29 ;  /* 0x0007b81d01007387 */ /* 0x000fe80000100800 */
[----:B------:R-:W-:Y:S04]  /*ef70*/  STL [R1+0x94], R27 ;  /* 0x0000941b01007387 */ /* 0x000fe80000100800 */
[----:B------:R-:W-:Y:S04]  /*ef80*/  STL [R1+0x6d0], R26 ;  /* 0x0006d01a01007387 */ /* 0x000fe80000100800 */
[----:B------:R0:W-:Y:S04]  /*ef90*/  STL [R1+0x6c8], R0 ;  /* 0x0006c80001007387 */ /* 0x0001e80000100800 */
[----:B0-----:R-:W2:Y:S04]  /*efa0*/  LDL.LU R0, [R1+0x90] ;  /* 0x0000900001007983 */ /* 0x001ea80000300800 */
[----:B------:R-:W-:Y:S04]  /*efb0*/  STL [R1+0x6c0], R11 ;  /* 0x0006c00b01007387 */ /* 0x000fe80000100800 */
[----:B------:R-:W-:Y:S04]  /*efc0*/  STL [R1+0x6b8], R10 ;  /* 0x0006b80a01007387 */ /* 0x000fe80000100800 */
[----:B------:R-:W3:Y:S01]  /*efd0*/  LDL.LU R29, [R1+0x6c4] ;  /* 0x0006c400011d7983 */ /* 0x000ee20000300800 */
[----:B------:R-:W-:-:S02]  /*efe0*/  SHF.R.S32.HI R12, RZ, 0x1f, R17 ;  /* 0x0000001fff0c7819 */ /* 0x000fc40000011411 */
[----:B------:R-:W-:-:S03]  /*eff0*/  IADD3 R9, P1, PT, R17, R9, RZ ;  /* 0x0000000911097210 */ /* 0x000fc60007f3e0ff */
[----:B------:R-:W-:Y:S02]  /*f000*/  IMAD.X R8, R12, 0x1, R8, P2 ;  /* 0x000000010c087824 */ /* 0x000fe400010e0608 */
[----:B------:R-:W-:Y:S04]  /*f010*/  STL [R1+0x6b0], R9 ;  /* 0x0006b00901007387 */ /* 0x000fe80000100800 */
[----:B---3--:R0:W-:Y:S04]  /*f020*/  STL [R1+0x80c], R29 ;  /* 0x00080c1d01007387 */ /* 0x0081e80000100800 */
[----:B------:R-:W-:Y:S04]  /*f030*/  STL [R1+0x2dc], R8 ;  /* 0x0002dc0801007387 */ /* 0x000fe80000100800 */
[----:B0-----:R-:W3:Y:S01]  /*f040*/  LDL.LU R29, [R1+0x698] ;  /* 0x00069800011d7983 */ /* 0x001ee20000300800 */
[----:B------:R-:W-:-:S05]  /*f050*/  IADD3 R28, P2, PT, R17, R28, RZ ;  /* 0x0000001c111c7210 */ /* 0x000fca0007f5e0ff */
[----:B------:R-:W-:Y:S04]  /*f060*/  STL [R1+0x6a8], R28 ;  /* 0x0006a81c01007387 */ /* 0x000fe80000100800 */
[----:B---3--:R0:W-:Y:S04]  /*f070*/  STL [R1+0x810], R29 ;  /* 0x0008101d01007387 */ /* 0x0081e80000100800 */
[----:B0-----:R-:W3:Y:S01]  /*f080*/  LDL.LU R29, [R1+0x6cc] ;  /* 0x0006cc00011d7983 */ /* 0x001ee20000300800 */
[----:B--2---:R-:W-:-:S03]  /*f090*/  IMAD.X R0, R12, 0x1, R0, P3 ;  /* 0x000000010c007824 */ /* 0x004fc600018e0600 */
[----:B---3--:R0:W-:Y:S04]  /*f0a0*/  STL [R1+0x814], R29 ;  /* 0x0008141d01007387 */ /* 0x0081e80000100800 */
[----:B0-----:R-:W2:Y:S04]  /*f0b0*/  LDL.LU R29, [R1+0x6a0] ;  /* 0x0006a000011d7983 */ /* 0x001ea80000300800 */
[----:B------:R-:W3:Y:S04]  /*f0c0*/  LDL.LU R7, [R1+0x690] ;  /* 0x0006900001077983 */ /* 0x000ee80000300800 */
[----:B------:R-:W4:Y:S04]  /*f0d0*/  LDL.LU R6, [R1+0x6bc] ;  /* 0x0006bc0001067983 */ /* 0x000f280000300800 */
[----:B------:R-:W3:Y:S04]  /*f0e0*/  LDL.LU R5, [R1+0x688] ;  /* 0x0006880001057983 */ /* 0x000ee80000300800 */
        /* <DEDUP_REMOVED lines=18> */
[----:B------:R0:W-:Y:S04]  /*f210*/  STL [R1+0x90], R0 ;  /* 0x0000900001007387 */ /* 0x0001e80000100800 */
[----:B------:R-:W3:Y:S04]  /*f220*/  LDL.LU R11, [R1+0x66c] ;  /* 0x00066c00010b7983 */ /* 0x000ee80000300800 */
[----:B------:R-:W3:Y:S04]  /*f230*/  LDL.LU R10, [R1+0x638] ;  /* 0x00063800010a7983 */ /* 0x000ee80000300800 */
[----:B------:R-:W3:Y:S04]  /*f240*/  LDL.LU R9, [R1+0x664] ;  /* 0x0006640001097983 */ /* 0x000ee80000300800 */
[----:B------:R-:W3:Y:S04]  /*f250*/  LDL.LU R8, [R1+0x630] ;  /* 0x0006300001087983 */ /* 0x000ee80000300800 */
[----:B0-----:R-:W3:Y:S01]  /*f260*/  LDL.LU R0, [R1+0x65c] ;  /* 0x00065c0001007983 */ /* 0x001ee20000300800 */
[----:B--2---:R-:W-:-:S05]  /*f270*/  IADD3 R29, P3, PT, R17, R29, RZ ;  /* 0x0000001d111d7210 */ /* 0x004fca0007f7e0ff */
[----:B------:R0:W-:Y:S04]  /*f280*/  STL [R1+0x6a0], R29 ;  /* 0x0006a01d01007387 */ /* 0x0001e80000100800 */
[----:B0-----:R-:W2:Y:S02]  /*f290*/  LDL.LU R29, [R1+0x814] ;  /* 0x00081400011d7983 */ /* 0x001ea40000300800 */
[----:B--2---:R-:W-:-:S05]  /*f2a0*/  IMAD.X R29, R12, 0x1, R29, P4 ;  /* 0x000000010c1d7824 */ /* 0x004fca00020e061d */
[----:B------:R0:W-:Y:S04]  /*f2b0*/  STL [R1+0x6cc], R29 ;  /* 0x0006cc1d01007387 */ /* 0x0001e80000100800 */
[----:B0-----:R-:W2:Y:S02]  /*f2c0*/  LDL.LU R29, [R1+0x810] ;  /* 0x00081000011d7983 */ /* 0x001ea40000300800 */
[----:B--2---:R-:W-:-:S05]  /*f2d0*/  IADD3 R29, P4, PT, R17, R29, RZ ;  /* 0x0000001d111d7210 */ /* 0x004fca0007f9e0ff */
[----:B------:R0:W-:Y:S04]  /*f2e0*/  STL [R1+0x698], R29 ;  /* 0x0006981d01007387 */ /* 0x0001e80000100800 */
[----:B0-----:R-:W2:Y:S01]  /*f2f0*/  LDL.LU R29, [R1+0x80c] ;  /* 0x00080c00011d7983 */ /* 0x001ea20000300800 */
[C---:B----4-:R-:W-:Y:S01]  /*f300*/  IMAD.X R6, R12.reuse, 0x1, R6, P6 ;  /* 0x000000010c067824 */ /* 0x050fe200030e0606 */
[C---:B---3--:R-:W-:Y:S01]  /*f310*/  IADD3 R5, P6, PT, R17.reuse, R5, RZ ;  /* 0x0000000511057210 */ /* 0x048fe20007fde0ff */
[C---:B------:R-:W-:Y:S01]  /*f320*/  IMAD.X R4, R12.reuse, 0x1, R4, P0 ;  /* 0x000000010c047824 */ /* 0x040fe200000e0604 */
[C---:B------:R-:W-:Y:S01]  /*f330*/  IADD3 R24, P0, PT, R17.reuse, R24, RZ ;  /* 0x0000001811187210 */ /* 0x040fe20007f1e0ff */
[C---:B------:R-:W-:Y:S01]  /*f340*/  IMAD.X R25, R12.reuse, 0x1, R25, P1 ;  /* 0x000000010c197824 */ /* 0x040fe200008e0619 */
[C---:B------:R-:W-:Y:S01]  /*f350*/  IADD3 R13, P1, PT, R17.reuse, R13, RZ ;  /* 0x0000000d110d7210 */ /* 0x040fe20007f3e0ff */
[C---:B------:R-:W-:Y:S01]  /*f360*/  IMAD.X R14, R12.reuse, 0x1, R14, P2 ;  /* 0x000000010c0e7824 */ /* 0x040fe200010e060e */
[C---:B------:R-:W-:Y:S01]  /*f370*/  IADD3 R15, P2, PT, R17.reuse, R15, RZ ;  /* 0x0000000f110f7210 */ /* 0x040fe20007f5e0ff */
[C---:B------:R-:W-:Y:S01]  /*f380*/  IMAD.X R3, R12.reuse, 0x1, R3, P3 ;  /* 0x000000010c037824 */ /* 0x040fe200018e0603 */
[C---:B------:R-:W-:Y:S01]  /*f390*/  IADD3 R2, P3, PT, R17.reuse, R2, RZ ;  /* 0x0000000211027210 */ /* 0x040fe20007f7e0ff */
[C---:B------:R-:W-:Y:S01]  /*f3a0*/  IMAD.X R16, R12.reuse, 0x1, R16, P4 ;  /* 0x000000010c107824 */ /* 0x040fe200020e0610 */
[----:B------:R-:W-:Y:S01]  /*f3b0*/  IADD3 R18, P4, PT, R17, R18, RZ ;  /* 0x0000001211127210 */ /* 0x000fe20007f9e0ff */
[----:B------:R-:W-:-:S02]  /*f3c0*/  IMAD.X R28, R12, 0x1, R28, P0 ;  /* 0x000000010c1c7824 */ /* 0x000fc400000e061c */
[C---:B------:R-:W-:Y:S01]  /*f3d0*/  IMAD.X R21, R12.reuse, 0x1, R21, P6 ;  /* 0x000000010c157824 */ /* 0x040fe200030e0615 */
[C---:B------:R-:W-:Y:S01]  /*f3e0*/  IADD3 R22, P6, PT, R17.reuse, R22, RZ ;  /* 0x0000001611167210 */ /* 0x040fe20007fde0ff */
[C---:B------:R-:W-:Y:S01]  /*f3f0*/  IMAD.X R27, R12.reuse, 0x1, R27, P1 ;  /* 0x000000010c1b7824 */ /* 0x040fe200008e061b */
[C---:B------:R-:W-:Y:S01]  /*f400*/  IADD3 R23, P0, PT, R17.reuse, R23, RZ ;  /* 0x0000001711177210 */ /* 0x040fe20007f1e0ff */
[C---:B------:R-:W-:Y:S01]  /*f410*/  IMAD.X R11, R12.reuse, 0x1, R11, P2 ;  /* 0x000000010c0b7824 */ /* 0x040fe200010e060b */
[C---:B------:R-:W-:Y:S02]  /*f420*/  IADD3 R26, P1, PT, R17.reuse, R26, RZ ;  /* 0x0000001a111a7210 */ /* 0x040fe40007f3e0ff */
[C---:B------:R-:W-:Y:S01]  /*f430*/  IADD3 R10, P2, PT, R17.reuse, R10, RZ ;  /* 0x0000000a110a7210 */ /* 0x040fe20007f5e0ff */
[----:B--2---:R-:W-:Y:S01]  /*f440*/  IMAD.X R29, R12, 0x1, R29, P5 ;  /* 0x000000010c1d7824 */ /* 0x004fe200028e061d */
[----:B------:R-:W-:-:S04]  /*f450*/  IADD3 R7, P5, PT, R17, R7, RZ ;  /* 0x0000000711077210 */ /* 0x000fc80007fbe0ff */
[----:B------:R-:W-:Y:S04]  /*f460*/  STL [R1+0x6c4], R29 ;  /* 0x0006c41d01007387 */ /* 0x000fe80000100800 */
[----:B------:R-:W-:Y:S04]  /*f470*/  STL [R1+0x690], R7 ;  /* 0x0006900701007387 */ /* 0x000fe80000100800 */
[----:B------:R-:W-:Y:S04]  /*f480*/  STL [R1+0x6bc], R6 ;  /* 0x0006bc0601007387 */ /* 0x000fe80000100800 */
[----:B------:R-:W-:Y:S04]  /*f490*/  STL [R1+0x688], R5 ;  /* 0x0006880501007387 */ /* 0x000fe80000100800 */
[----:B------:R-:W-:Y:S04]  /*f4a0*/  STL [R1+0x6b4], R4 ;  /* 0x0006b40401007387 */ /* 0x000fe80000100800 */
[----:B------:R-:W-:Y:S01]  /*f4b0*/  STL [R1+0x680], R24 ;  /* 0x0006801801007387 */ /* 0x000fe20000100800 */
[----:B------:R-:W-:-:S03]  /*f4c0*/  IMAD.X R19, R12, 0x1, R19, P5 ;  /* 0x000000010c137824 */ /* 0x000fc600028e0613 */
[----:B------:R-:W-:Y:S01]  /*f4d0*/  STL [R1+0x6ac], R25 ;  /* 0x0006ac1901007387 */ /* 0x000fe20000100800 */
[----:B------:R-:W-:-:S03]  /*f4e0*/  IADD3 R20, P5, PT, R17, R20, RZ ;  /* 0x0000001411147210 */ /* 0x000fc60007fbe0ff */
        /* <DEDUP_REMOVED lines=11> */
[----:B0-----:R-:W2:Y:S04]  /*f5a0*/  LDL.LU R28, [R1+0x628] ;  /* 0x00062800011c7983 */ /* 0x001ea80000300800 */
[----:B------:R-:W-:Y:S04]  /*f5b0*/  STL [R1+0x650], R22 ;  /* 0x0006501601007387 */ /* 0x000fe80000100800 */
[----:B------:R-:W-:Y:S04]  /*f5c0*/  STL [R1+0x648], R23 ;  /* 0x0006481701007387 */ /* 0x000fe80000100800 */
[----:B------:R-:W-:Y:S04]  /*f5d0*/  STL [R1+0x674], R27 ;  /* 0x0006741b01007387 */ /* 0x000fe80000100800 */
[----:B------:R-:W-:Y:S04]  /*f5e0*/  STL [R1+0x640], R26 ;  /* 0x0006401a01007387 */ /* 0x000fe80000100800 */
[----:B------:R-:W-:Y:S04]  /*f5f0*/  STL [R1+0x66c], R11 ;  /* 0x00066c0b01007387 */ /* 0x000fe80000100800 */
[----:B------:R-:W-:Y:S04]  /*f600*/  STL [R1+0x638], R10 ;  /* 0x0006380a01007387 */ /* 0x000fe80000100800 */
[----:B------:R-:W3:Y:S01]  /*f610*/  LDL.LU R29, [R1+0x618] ;  /* 0x00061800011d7983 */ /* 0x000ee20000300800 */
[----:B------:R-:W-:Y:S01]  /*f620*/  IMAD.X R9, R12, 0x1, R9, P3 ;  /* 0x000000010c097824 */ /* 0x000fe200018e0609 */
[----:B------:R-:W-:-:S04]  /*f630*/  IADD3 R8, P3, PT, R17, R8, RZ ;  /* 0x0000000811087210 */ /* 0x000fc80007f7e0ff */
[----:B------:R-:W-:Y:S04]  /*f640*/  STL [R1+0x664], R9 ;  /* 0x0006640901007387 */ /* 0x000fe80000100800 */
[----:B---3--:R0:W-:Y:S04]  /*f650*/  STL [R1+0x800], R29 ;  /* 0x0008001d01007387 */ /* 0x0081e80000100800 */
[----:B------:R-:W-:Y:S04]  /*f660*/  STL [R1+0x630], R8 ;  /* 0x0006300801007387 */ /* 0x000fe80000100800 */
[----:B0-----:R-:W3:Y:S01]  /*f670*/  LDL.LU R29, [R1+0x64c] ;  /* 0x00064c00011d7983 */ /* 0x001ee20000300800 */
[----:B------:R-:W-:-:S05]  /*f680*/  IMAD.X R0, R12, 0x1, R0, P4 ;  /* 0x000000010c007824 */ /* 0x000fca00020e0600 */
[----:B------:R-:W-:Y:S04]  /*f690*/  STL [R1+0x65c], R0 ;  /* 0x00065c0001007387 */ /* 0x000fe80000100800 */
[----:B---3--:R0:W-:Y:S04]  /*f6a0*/  STL [R1+0x804], R29 ;  /* 0x0008041d01007387 */ /* 0x0081e80000100800 */
[----:B0-----:R-:W3:Y:S01]  /*f6b0*/  LDL.LU R29, [R1+0x620] ;  /* 0x00062000011d7983 */ /* 0x001ee20000300800 */
[----:B--2---:R-:W-:-:S03]  /*f6c0*/  IADD3 R28, P4, PT, R17, R28, RZ ;  /* 0x0000001c111c7210 */ /* 0x004fc60007f9e0ff */
        /* <DEDUP_REMOVED lines=25> */
[----:B------:R-:W3:Y:S04]  /*f860*/  LDL.LU R10, [R1+0x5ec] ;  /* 0x0005ec00010a7983 */ /* 0x000ee80000300800 */
[----:B------:R-:W3:Y:S04]  /*f870*/  LDL.LU R9, [R1+0x5b8] ;  /* 0x0005b80001097983 */ /* 0x000ee80000300800 */
[----:B------:R-:W3:Y:S04]  /*f880*/  LDL.LU R8, [R1+0x5e4] ;  /* 0x0005e40001087983 */ /* 0x000ee80000300800 */
[----:B0-----:R-:W3:Y:S01]  /*f890*/  LDL.LU R28, [R1+0x5b0] ;  /* 0x0005b000011c7983 */ /* 0x001ee20000300800 */
[----:B--2---:R-:W-:-:S05]  /*f8a0*/  IMAD.X R29, R12, 0x1, R29, P5 ;  /* 0x000000010c1d7824 */ /* 0x004fca00028e061d */
[----:B------:R0:W-:Y:S04]  /*f8b0*/  STL [R1+0x654], R29 ;  /* 0x0006541d01007387 */ /* 0x0001e80000100800 */
[----:B0-----:R-:W2:Y:S02]  /*f8c0*/  LDL.LU R29, [R1+0x808] ;  /* 0x00080800011d7983 */ /* 0x001ea40000300800 */
[----:B--2---:R-:W-:-:S05]  /*f8d0*/  IADD3 R29, P5, PT, R17, R29, RZ ;  /* 0x0000001d111d7210 */ /* 0x004fca0007fbe0ff */
[----:B------:R0:W-:Y:S04]  /*f8e0*/  STL [R1+0x620], R29 ;  /* 0x0006201d01007387 */ /* 0x0001e80000100800 */
[----:B0-----:R-:W2:Y:S02]  /*f8f0*/  LDL.LU R29, [R1+0x804] ;  /* 0x00080400011d7983 */ /* 0x001ea40000300800 */
[----:B--2---:R-:W-:-:S05]  /*f900*/  IMAD.X R29, R12, 0x1, R29, P6 ;  /* 0x000000010c1d7824 */ /* 0x004fca00030e061d */
[----:B------:R0:W-:Y:S04]  /*f910*/  STL [R1+0x64c], R29 ;  /* 0x00064c1d01007387 */ /* 0x0001e80000100800 */
[----:B0-----:R-:W2:Y:S01]  /*f920*/  LDL.LU R29, [R1+0x800] ;  /* 0x00080000011d7983 */ /* 0x001ea20000300800 */
[C---:B---3--:R-:W-:Y:S01]  /*f930*/  IMAD.X R7, R12.reuse, 0x1, R7, P0 ;  /* 0x000000010c077824 */ /* 0x048fe200000e0607 */
[C---:B----4-:R-:W-:Y:S01]  /*f940*/  IADD3 R6, P0, PT, R17.reuse, R6, RZ ;  /* 0x0000000611067210 */ /* 0x050fe20007f1e0ff */
        /* <DEDUP_REMOVED lines=18> */
[----:B------:R-:W-:Y:S01]  /*fa70*/  IMAD.X R10, R12, 0x1, R10, P4 ;  /* 0x000000010c0a7824 */ /* 0x000fe200020e060a */
[----:B--2---:R-:W-:-:S05]  /*fa80*/  IADD3 R29, P6, PT, R17, R29, RZ ;  /* 0x0000001d111d7210 */ /* 0x004fca0007fde0ff */
[----:B------:R-:W-:Y:S04]  /*fa90*/  STL [R1+0x618], R29 ;  /* 0x0006181d01007387 */ /* 0x000fe80000100800 */
[----:B------:R-:W-:Y:S04]  /*faa0*/  STL [R1+0x644], R7 ;  /* 0x0006440701007387 */ /* 0x000fe80000100800 */
[----:B------:R-:W-:Y:S04]  /*fab0*/  STL [R1+0x610], R6 ;  /* 0x0006100601007387 */ /* 0x000fe80000100800 */
[----:B------:R-:W-:Y:S04]  /*fac0*/  STL [R1+0x63c], R5 ;  /* 0x00063c0501007387 */ /* 0x000fe80000100800 */
[----:B------:R-:W-:Y:S04]  /*fad0*/  STL [R1+0x608], R4 ;  /* 0x0006080401007387 */ /* 0x000fe80000100800 */
[----:B------:R-:W-:Y:S01]  /*fae0*/  STL [R1+0x634], R24 ;  /* 0x0006341801007387 */ /* 0x000fe20000100800 */
[----:B------:R-:W-:-:S03]  /*faf0*/  IMAD.X R18, R12, 0x1, R18, P6 ;  /* 0x000000010c127824 */ /* 0x000fc600030e0612 */
[----:B------:R-:W-:Y:S04]  /*fb00*/  STL [R1+0x600], R25 ;  /* 0x0006001901007387 */ /* 0x000fe80000100800 */
[----:B------:R-:W-:Y:S01]  /*fb10*/  STL [R1+0x62c], R13 ;  /* 0x00062c0d01007387 */ /* 0x000fe20000100800 */
[----:B------:R-:W-:-:S03]  /*fb20*/  IADD3 R19, P6, PT, R17, R19, RZ ;  /* 0x0000001311137210 */ /* 0x000fc60007fde0ff */
        /* <DEDUP_REMOVED lines=17> */
[----:B------:R-:W3:Y:S01]  /*fc40*/  LDL.LU R29, [R1+0x5cc] ;  /* 0x0005cc00011d7983 */ /* 0x000ee20000300800 */
[----:B------:R-:W-:Y:S01]  /*fc50*/  IADD3 R9, P4, PT, R17, R9, RZ ;  /* 0x0000000911097210 */ /* 0x000fe20007f9e0ff */
[----:B------:R-:W-:-:S04]  /*fc60*/  IMAD.X R8, R12, 0x1, R8, P5 ;  /* 0x000000010c087824 */ /* 0x000fc800028e0608 */
        /* <DEDUP_REMOVED lines=57> */
[C---:B------:R-:W-:Y:S02]  /*10000*/  IADD3 R2, P6, PT, R17.reuse, R2, RZ ;  /* 0x0000000211027210 */ /* 0x040fe40007fde0ff */
        /* <DEDUP_REMOVED lines=118> */
[----:B------:R-:W-:Y:S01]  /*10770*/  STL [R1+0x534], R13 ;  /* 0x0005340d01007387 */ /* 0x000fe20000100800 */
[----:B------:R-:W-:Y:S01]  /*10780*/  IMAD.X R16, R12, 0x1, R16, P2 ;  /* 0x000000010c107824 */ /* 0x000fe200010e0610 */
[----:B------:R-:W-:-:S02]  /*10790*/  IADD3 R18, P2, PT, R17, R18, RZ ;  /* 0x0000001211127210 */ /* 0x000fc40007f5e0ff */
        /* <DEDUP_REMOVED lines=68> */
[C---:B------:R-:W-:Y:S02]  /*10be0*/  IMAD.X R28, R12.reuse, 0x1, R28, P0 ;  /* 0x000000010c1c7824 */ /* 0x040fe400000e061c */
[----:B------:R-:W-:Y:S01]  /*10bf0*/  IMAD.X R4, R12, 0x1, R4, P6 ;  /* 0x000000010c047824 */ /* 0x000fe200030e0604 */
[----:B------:R-:W-:-:S02]  /*10c00*/  IADD3 R24, P6, PT, R17, R24, RZ ;  /* 0x0000001811187210 */ /* 0x000fc40007fde0ff */
        /* <DEDUP_REMOVED lines=94> */
[C---:B---3--:R-:W-:Y:S02]  /*111f0*/  IMAD.X R0, R12.reuse, 0x1, R0, P0 ;  /* 0x000000010c007824 */ /* 0x048fe400000e0600 */
[C---:B------:R-:W-:Y:S01]  /*11200*/  IMAD.X R7, R12.reuse, 0x1, R7, P6 ;  /* 0x000000010c077824 */ /* 0x040fe200030e0607 */
[C---:B----4-:R-:W-:Y:S02]  /*11210*/  IADD3 R6, P6, PT, R17.reuse, R6, RZ ;  /* 0x0000000611067210 */ /* 0x050fe40007fde0ff */
        /* <DEDUP_REMOVED lines=18> */
[----:B------:R-:W-:Y:S01]  /*11340*/  IMAD.X R8, R12, 0x1, R8, P4 ;  /* 0x000000010c087824 */ /* 0x000fe200020e0608 */
[C---:B------:R-:W-:Y:S02]  /*11350*/  IADD3 R9, P3, PT, R17.reuse, R9, RZ ;  /* 0x0000000911097210 */ /* 0x040fe40007f7e0ff */
[----:B--2---:R-:W-:-:S05]  /*11360*/  IADD3 R29, P5, PT, R17, R29, RZ ;  /* 0x0000001d111d7210 */ /* 0x004fca0007fbe0ff */
        /* <DEDUP_REMOVED lines=29> */
[----:B0-----:R-:W3:Y:S01]  /*11540*/  LDL.LU R8, [R1+0x3dc] ;  /* 0x0003dc0001087983 */ /* 0x001ee20000300800 */
[----:B------:R-:W-:-:S03]  /*11550*/  IADD3 R28, P4, PT, R17, R28, RZ ;  /* 0x0000001c111c7210 */ /* 0x000fc60007f9e0ff */
[----:B---3--:R0:W-:Y:S04]  /*11560*/  STL [R1+0x7c4], R8 ;  /* 0x0007c40801007387 */ /* 0x0081e80000100800 */
[----:B0-----:R-:W3:Y:S04]  /*11570*/  LDL.LU R8, [R1+0x3b0] ;  /* 0x0003b00001087983 */ /* 0x001ee80000300800 */
        /* <DEDUP_REMOVED lines=66> */
[----:B------:R0:W-:Y:S01]  /*119a0*/  STL [R1+0x3dc], R8 ;  /* 0x0003dc0801007387 */ /* 0x0001e20000100800 */
[----:B------:R-:W-:-:S03]  /*119b0*/  IMAD.X R18, R12, 0x1, R18, P0 ;  /* 0x000000010c127824 */ /* 0x000fc600000e0612 */
        /* <DEDUP_REMOVED lines=28> */
[----:B------:R-:W-:-:S03]  /*11b80*/  IMAD.X R0, R12, 0x1, R0, P6 ;  /* 0x000000010c007824 */ /* 0x000fc600030e0600 */
[----:B---3--:R0:W-:Y:S04]  /*11b90*/  STL [R1+0x7c0], R28 ;  /* 0x0007c01c01007387 */ /* 0x0081e80000100800 */
[----:B0-----:R-:W3:Y:S04]  /*11ba0*/  LDL.LU R28, [R1+0x36c] ;  /* 0x00036c00011c7983 */ /* 0x001ee80000300800 */
[----:B------:R0:W-:Y:S04]  /*11bb0*/  STL [R1+0x374], R0 ;  /* 0x0003740001007387 */ /* 0x0001e80000100800 */
[----:B0-----:R-:W4:Y:S04]  /*11bc0*/  LDL.LU R0, [R1+0x364] ;  /* 0x0003640001007983 */ /* 0x001f280000300800 */
[----:B------:R-:W3:Y:S01]  /*11bd0*/  LDL.LU R29, [R1+0x35c] ;  /* 0x00035c00011d7983 */ /* 0x000ee20000300800 */
[----:B--2---:R-:W-:-:S03]  /*11be0*/  IADD3 R8, P6, PT, R17, R8, RZ ;  /* 0x0000000811087210 */ /* 0x004fc60007fde0ff */
[----:B---3--:R0:W-:Y:S04]  /*11bf0*/  STL [R1+0x7bc], R29 ;  /* 0x0007bc1d01007387 */ /* 0x0081e80000100800 */
[----:B0-----:R-:W2:Y:S04]  /*11c00*/  LDL.LU R29, [R1+0x330] ;  /* 0x00033000011d7983 */ /* 0x001ea80000300800 */
[----:B------:R0:W-:Y:S04]  /*11c10*/  STL [R1+0x340], R8 ;  /* 0x0003400801007387 */ /* 0x0001e80000100800 */
[----:B------:R-:W3:Y:S04]  /*11c20*/  LDL.LU R4, [R1+0x328] ;  /* 0x0003280001047983 */ /* 0x000ee80000300800 */
[----:B------:R-:W3:Y:S04]  /*11c30*/  LDL.LU R5, [R1+0x354] ;  /* 0x0003540001057983 */ /* 0x000ee80000300800 */
[----:B------:R-:W3:Y:S04]  /*11c40*/  LDL.LU R6, [R1+0x320] ;  /* 0x0003200001067983 */ /* 0x000ee80000300800 */
[----:B------:R-:W3:Y:S04]  /*11c50*/  LDL.LU R7, [R1+0x34c] ;  /* 0x00034c0001077983 */ /* 0x000ee80000300800 */
[----:B------:R-:W3:Y:S04]  /*11c60*/  LDL.LU R2, [R1+0x318] ;  /* 0x0003180001027983 */ /* 0x000ee80000300800 */
[----:B------:R-:W3:Y:S04]  /*11c70*/  LDL.LU R3, [R1+0x344] ;  /* 0x0003440001037983 */ /* 0x000ee80000300800 */
[----:B0-----:R-:W3:Y:S04]  /*11c80*/  LDL.LU R8, [R1+0x310] ;  /* 0x0003100001087983 */ /* 0x001ee80000300800 */
        /* <DEDUP_REMOVED lines=12> */
[----:B------:R-:W3:Y:S01]  /*11d50*/  LDL.LU R21, [R1+0x304] ;  /* 0x0003040001157983 */ /* 0x000ee20000300800 */
[----:B------:R-:W-:-:S03]  /*11d60*/  IMAD.X R28, R12, 0x1, R28, P0 ;  /* 0x000000010c1c7824 */ /* 0x000fc600000e061c */
[----:B------:R-:W3:Y:S04]  /*11d70*/  LDL.LU R22, [R1+0x2fc] ;  /* 0x0002fc0001167983 */ /* 0x000ee80000300800 */
[----:B------:R-:W3:Y:S04]  /*11d80*/  LDL.LU R23, [R1+0x2f4] ;  /* 0x0002f40001177983 */ /* 0x000ee80000300800 */
[----:B------:R-:W3:Y:S04]  /*11d90*/  LDL.LU R27, [R1+0x2ec] ;  /* 0x0002ec00011b7983 */ /* 0x000ee80000300800 */
[----:B------:R-:W3:Y:S04]  /*11da0*/  LDL.LU R26, [R1+0x2e4] ;  /* 0x0002e400011a7983 */ /* 0x000ee80000300800 */
[----:B------:R0:W-:Y:S04]  /*11db0*/  STL [R1+0x36c], R28 ;  /* 0x00036c1c01007387 */ /* 0x0001e80000100800 */
[----:B0-----:R-:W3:Y:S01]  /*11dc0*/  LDL.LU R28, [R1+0x7c0] ;  /* 0x0007c000011c7983 */ /* 0x001ee20000300800 */
[----:B----4-:R-:W-:Y:S01]  /*11dd0*/  IMAD.X R0, R12, 0x1, R0, P1 ;  /* 0x000000010c007824 */ /* 0x010fe200008e0600 */
[----:B--2---:R-:W-:-:S02]  /*11de0*/  IADD3 R29, P1, PT, R17, R29, RZ ;  /* 0x0000001d111d7210 */ /* 0x004fc40007f3e0ff */
[----:B---3--:R-:W-:-:S05]  /*11df0*/  IADD3 R28, P0, PT, R17, R28, RZ ;  /* 0x0000001c111c7210 */ /* 0x008fca0007f1e0ff */
[----:B------:R0:W-:Y:S04]  /*11e00*/  STL [R1+0x338], R28 ;  /* 0x0003381c01007387 */ /* 0x0001e80000100800 */
[----:B0-----:R-:W2:Y:S04]  /*11e10*/  LDL.LU R28, [R1+0x6e0] ;  /* 0x0006e000011c7983 */ /* 0x001ea80000300800 */
[----:B------:R0:W-:Y:S04]  /*11e20*/  STL [R1+0x364], R0 ;  /* 0x0003640001007387 */ /* 0x0001e80000100800 */
[----:B0-----:R-:W3:Y:S04]  /*11e30*/  LDL.LU R0, [R1+0x71c] ;  /* 0x00071c0001007983 */ /* 0x001ee80000300800 */
[----:B------:R0:W-:Y:S04]  /*11e40*/  STL [R1+0x330], R29 ;  /* 0x0003301d01007387 */ /* 0x0001e80000100800 */
[----:B0-----:R-:W4:Y:S01]  /*11e50*/  LDL.LU R29, [R1+0x7bc] ;  /* 0x0007bc00011d7983 */ /* 0x001f220000300800 */
        /* <DEDUP_REMOVED lines=9> */
[----:B----4-:R-:W-:Y:S01]  /*11ef0*/  IMAD.X R29, R12, 0x1, R29, P2 ;  /* 0x000000010c1d7824 */ /* 0x010fe200010e061d */
[----:B------:R-:W-:-:S04]  /*11f00*/  IADD3 R4, P2, PT, R17, R4, RZ ;  /* 0x0000000411047210 */ /* 0x000fc80007f5e0ff */
[----:B------:R0:W-:Y:S04]  /*11f10*/  STL [R1+0x35c], R29 ;  /* 0x00035c1d01007387 */ /* 0x0001e80000100800 */
[----:B0-----:R-:W4:Y:S04]  /*11f20*/  LDL.LU R29, [R1+0x7b8] ;  /* 0x0007b800011d7983 */ /* 0x001f280000300800 */
        /* <DEDUP_REMOVED lines=19> */
[----:B0-----:R-:W2:Y:S01]  /*12060*/  LDL.LU R11, [R1+0x790] ;  /* 0x00079000010b7983 */ /* 0x001ea20000300800 */
[C---:B------:R-:W-:Y:S01]  /*12070*/  IADD3 R24, P0, PT, R17.reuse, R24, RZ ;  /* 0x0000001811187210 */ /* 0x040fe20007f1e0ff */
[C---:B------:R-:W-:Y:S01]  /*12080*/  IMAD.X R25, R12.reuse, 0x1, R25, P1 ;  /* 0x000000010c197824 */ /* 0x040fe200008e0619 */
[C---:B------:R-:W-:Y:S01]  /*12090*/  IADD3 R13, P1, PT, R17.reuse, R13, RZ ;  /* 0x0000000d110d7210 */ /* 0x040fe20007f3e0ff */
[C---:B------:R-:W-:Y:S01]  /*120a0*/  IMAD.X R14, R12.reuse, 0x1, R14, P2 ;  /* 0x000000010c0e7824 */ /* 0x040fe200010e060e */
[----:B------:R-:W-:Y:S01]  /*120b0*/  IADD3 R15, P2, PT, R17, R15, RZ ;  /* 0x0000000f110f7210 */ /* 0x000fe20007f5e0ff */
[----:B------:R-:W-:Y:S01]  /*120c0*/  STL [R1+0x300], R24 ;  /* 0x0003001801007387 */ /* 0x000fe20000100800 */
[----:B------:R-:W-:-:S03]  /*120d0*/  IMAD.X R16, R12, 0x1, R16, P3 ;  /* 0x000000010c107824 */ /* 0x000fc600018e0610 */
[----:B------:R-:W-:Y:S01]  /*120e0*/  STL [R1+0x32c], R25 ;  /* 0x00032c1901007387 */ /* 0x000fe20000100800 */
[----:B------:R-:W-:-:S03]  /*120f0*/  IADD3 R18, P3, PT, R17, R18, RZ ;  /* 0x0000001211127210 */ /* 0x000fc60007f7e0ff */
[----:B------:R-:W-:Y:S01]  /*12100*/  STL [R1+0x2f8], R13 ;  /* 0x0002f80d01007387 */ /* 0x000fe20000100800 */
[----:B------:R-:W-:-:S03]  /*12110*/  IMAD.X R19, R12, 0x1, R19, P4 ;  /* 0x000000010c137824 */ /* 0x000fc600020e0613 */
        /* <DEDUP_REMOVED lines=12> */
[----:B------:R-:W-:Y:S04]  /*121e0*/  STL [R1+0x304], R21 ;  /* 0x0003041501007387 */ /* 0x000fe80000100800 */
[----:B------:R-:W-:Y:S04]  /*121f0*/  STL [R1+0x2fc], R22 ;  /* 0x0002fc1601007387 */ /* 0x000fe80000100800 */
[----:B------:R-:W-:Y:S04]  /*12200*/  STL [R1+0x2f4], R23 ;  /* 0x0002f41701007387 */ /* 0x000fe80000100800 */
[----:B------:R-:W-:Y:S04]  /*12210*/  STL [R1+0x2ec], R27 ;  /* 0x0002ec1b01007387 */ /* 0x000fe80000100800 */
[----:B------:R-:W-:Y:S01]  /*12220*/  STL [R1+0x2e4], R26 ;  /* 0x0002e41a01007387 */ /* 0x000fe20000100800 */
[----:B--2---:R-:W-:-:S15]  /*12230*/  HMMA.16816.F32 R4, R4, R2, R8 ;  /* 0x000000020404723c */ /* 0x004fde0000001808 */
[----:B------:R-:W-:-:S04]  /*12240*/  NOP ;  /* 0x0000000000007918 */ /* 0x000fc80000000000 */
[----:B------:R0:W-:Y:S04]  /*12250*/  STL.64 [R1+0x50], R4 ;  /* 0x0000500401007387 */ /* 0x0001e80000100a00 */
[----:B------:R-:W-:Y:S04]  /*12260*/  STL.64 [R1+0x58], R6 ;  /* 0x0000580601007387 */ /* 0x000fe80000100a00 */
[----:B0-----:R-:W2:Y:S01]  /*12270*/  LDL.LU R4, [R1+0x6e4] ;  /* 0x0006e40001047983 */ /* 0x001ea20000300800 */
[----:B------:R-:W-:Y:S02]  /*12280*/  IADD3 R28, P6, PT, R28, UR4, RZ ;  /* 0x000000041c1c7c10 */ /* 0x000fe4000ffde0ff */
[----:B---3--:R-:W-:Y:S01]  /*12290*/  IADD3 R0, P4, PT, R0, UR4, RZ ;  /* 0x0000000400007c10 */ /* 0x008fe2000ff9e0ff */
[----:B--2---:R0:W-:Y:S04]  /*122a0*/  STL [R1+0x788], R4 ;  /* 0x0007880401007387 */ /* 0x0041e80000100800 */
[----:B------:R-:W-:Y:S04]  /*122b0*/  STL [R1+0x6e0], R28 ;  /* 0x0006e01c01007387 */ /* 0x000fe80000100800 */
[----:B0-----:R-:W2:Y:S04]  /*122c0*/  LDL.LU R4, [R1+0x70c] ;  /* 0x00070c0001047983 */ /* 0x001ea80000300800 */
[----:B------:R-:W-:Y:S04]  /*122d0*/  STL [R1+0x71c], R0 ;  /* 0x00071c0001007387 */ /* 0x000fe80000100800 */
[----:B--2---:R0:W-:Y:S04]  /*122e0*/  STL [R1+0x78c], R4 ;  /* 0x00078c0401007387 */ /* 0x0041e80000100800 */
[----:B0-----:R-:W2:Y:S04]  /*122f0*/  LDL.LU R4, [R1+0x714] ;  /* 0x0007140001047983 */ /* 0x001ea80000300800 */
        /* <DEDUP_REMOVED lines=24> */
[----:B----4-:R-:W-:-:S03]  /*12480*/  ISETP.NE.U32.AND P0, PT, R29, UR6, PT ;  /* 0x000000061d007c0c */ /* 0x010fc6000bf05070 */
[----:B------:R-:W4:Y:S04]  /*12490*/  LDL.LU R26, [R1+0x75c] ;  /* 0x00075c00011a7983 */ /* 0x000f280000300800 */
[----:B------:R-:W3:Y:S04]  /*124a0*/  LDL.LU R29, [R1+0x6ec] ;  /* 0x0006ec00011d7983 */ /* 0x000ee80000300800 */
[----:B------:R-:W3:Y:S04]  /*124b0*/  LDL.LU R28, [R1+0x748] ;  /* 0x00074800011c7983 */ /* 0x000ee80000300800 */
[----:B------:R-:W3:Y:S01]  /*124c0*/  LDL.LU R0, [R1+0x6e8] ;  /* 0x0006e80001007983 */ /* 0x000ee20000300800 */
[----:B--2---:R-:W-:-:S05]  /*124d0*/  IADD3 R4, P2, PT, R4, UR4, RZ ;  /* 0x0000000404047c10 */ /* 0x004fca000ff5e0ff */
[----:B------:R0:W-:Y:S04]  /*124e0*/  STL [R1+0x714], R4 ;  /* 0x0007140401007387 */ /* 0x0001e80000100800 */
[----:B0-----:R-:W2:Y:S02]  /*124f0*/  LDL.LU R4, [R1+0x78c] ;  /* 0x00078c0001047983 */ /* 0x001ea40000300800 */
[----:B--2---:R-:W-:-:S05]  /*12500*/  IADD3 R4, P3, PT, R4, UR4, RZ ;  /* 0x0000000404047c10 */ /* 0x004fca000ff7e0ff */
[----:B------:R0:W-:Y:S04]  /*12510*/  STL [R1+0x70c], R4 ;  /* 0x00070c0401007387 */ /* 0x0001e80000100800 */
[----:B0-----:R-:W2:Y:S01]  /*12520*/  LDL.LU R4, [R1+0x788] ;  /* 0x0007880001047983 */ /* 0x001ea20000300800 */
[----:B------:R-:W-:Y:S02]  /*12530*/  USHF.R.S32.HI UR7, URZ, 0x1f, UR4 ;  /* 0x0000001fff077899 */ /* 0x000fe40008011404 */
[----:B---3--:R-:W-:-:S04]  /*12540*/  IADD3 R5, P1, PT, R5, UR4, RZ ;  /* 0x0000000405057c10 */ /* 0x008fc8000ff3e0ff */
[----:B------:R-:W-:Y:S02]  /*12550*/  IADD3.X R6, PT, PT, R6, UR7, RZ, P6, !PT ;  /* 0x0000000706067c10 */ /* 0x000fe4000b7fe4ff */
[----:B------:R-:W-:Y:S02]  /*12560*/  IADD3 R7, P6, PT, R7, UR4, RZ ;  /* 0x0000000407077c10 */ /* 0x000fe4000ffde0ff */
[----:B------:R-:W-:Y:S02]  /*12570*/  IADD3.X R8, PT, PT, R8, UR7, RZ, P4, !PT ;  /* 0x0000000708087c10 */ /* 0x000fe4000a7fe4ff */
[----:B------:R-:W-:Y:S02]  /*12580*/  IADD3 R9, P4, PT, R9, UR4, RZ ;  /* 0x0000000409097c10 */ /* 0x000fe4000ff9e0ff */
[----:B------:R-:W-:Y:S02]  /*12590*/  IADD3.X R10, PT, PT, R10, UR7, RZ, P6, !PT ;  /* 0x000000070a0a7c10 */ /* 0x000fe4000b7fe4ff */
[----:B------:R-:W-:-:S02]  /*125a0*/  IADD3 R11, P6, PT, R11, UR4, RZ ;  /* 0x000000040b0b7c10 */ /* 0x000fc4000ffde0ff */
        /* <DEDUP_REMOVED lines=13> */
[----:B----4-:R-:W-:Y:S02]  /*12680*/  IADD3 R26, P1, PT, R26, UR4, RZ ;  /* 0x000000041a1a7c10 */ /* 0x010fe4000ff3e0ff */
[----:B------:R-:W-:Y:S02]  /*12690*/  IADD3.X R29, PT, PT, R29, UR7, RZ, P6, !PT ;  /* 0x000000071d1d7c10 */ /* 0x000fe4000b7fe4ff */
[----:B--2---:R-:W-:-:S04]  /*126a0*/  IADD3 R4, P5, PT, R4, UR4, RZ ;  /* 0x0000000404047c10 */ /* 0x004fc8000ffbe0ff */
[----:B------:R-:W-:Y:S01]  /*126b0*/  IADD3.X R2, PT, PT, R2, UR7, RZ, P5, !PT ;  /* 0x0000000702027c10 */ /* 0x000fe2000affe4ff */
[----:B------:R-:W-:Y:S01]  /*126c0*/  STL [R1+0x6e4], R4 ;  /* 0x0006e40401007387 */ /* 0x000fe20000100800 */
[----:B------:R-:W-:-:S03]  /*126d0*/  IADD3 R3, P5, PT, R3, UR4, RZ ;  /* 0x0000000403037c10 */ /* 0x000fc6000ffbe0ff */
        /* <DEDUP_REMOVED lines=16> */
[----:B------:R-:W-:-:S03]  /*127e0*/  IADD3.X R22, PT, PT, R22, UR7, RZ, P5, !PT ;  /* 0x0000000716167c10 */ /* 0x000fc6000affe4ff */
[----:B------:R-:W-:Y:S01]  /*127f0*/  STL [R1+0x744], R17 ;  /* 0x0007441101007387 */ /* 0x000fe20000100800 */
[----:B------:R-:W-:-:S03]  /*12800*/  IADD3 R23, P5, PT, R23, UR4, RZ ;  /* 0x0000000417177c10 */ /* 0x000fc6000ffbe0ff */
[----:B------:R-:W-:Y:S04]  /*12810*/  STL [R1+0x6fc], R18 ;  /* 0x0006fc1201007387 */ /* 0x000fe80000100800 */
[----:B------:R-:W-:Y:S04]  /*12820*/  STL [R1+0x734], R19 ;  /* 0x0007341301007387 */ /* 0x000fe80000100800 */
[----:B------:R-:W-:Y:S04]  /*12830*/  STL [R1+0x6f8], R20 ;  /* 0x0006f81401007387 */ /* 0x000fe80000100800 */
[----:B------:R-:W-:Y:S01]  /*12840*/  STL [R1+0x750], R21 ;  /* 0x0007501501007387 */ /* 0x000fe20000100800 */
[----:B------:R-:W-:-:S03]  /*12850*/  IADD3.X R0, PT, PT, R0, UR7, RZ, P5, !PT ;  /* 0x0000000700007c10 */ /* 0x000fc6000affe4ff */
[----:B------:R-:W-:Y:S04]  /*12860*/  STL [R1+0x6f4], R22 ;  /* 0x0006f41601007387 */ /* 0x000fe80000100800 */
[----:B------:R-:W-:Y:S04]  /*12870*/  STL [R1+0x73c], R23 ;  /* 0x00073c1701007387 */ /* 0x000fe80000100800 */
[----:B------:R-:W-:Y:S04]  /*12880*/  STL [R1+0x6f0], R27 ;  /* 0x0006f01b01007387 */ /* 0x000fe80000100800 */
[----:B------:R-:W-:Y:S04]  /*12890*/  STL [R1+0x75c], R26 ;  /* 0x00075c1a01007387 */ /* 0x000fe80000100800 */
[----:B------:R0:W-:Y:S04]  /*128a0*/  STL [R1+0x6e8], R0 ;  /* 0x0006e80001007387 */ /* 0x0001e80000100800 */
[----:B------:R-:W-:Y:S04]  /*128b0*/  STL [R1+0x6ec], R29 ;  /* 0x0006ec1d01007387 */ /* 0x000fe80000100800 */
[----:B0-----:R-:W2:Y:S01]  /*128c0*/  LDL.LU R0, [R1+0x754] ;  /* 0x0007540001007983 */ /* 0x001ea20000300800 */
[----:B------:R-:W-:-:S05]  /*128d0*/  IADD3 R28, P6, PT, R28, UR4, RZ ;  /* 0x000000041c1c7c10 */ /* 0x000fca000ffde0ff */
[----:B------:R-:W-:Y:S04]  /*128e0*/  STL [R1+0x748], R28 ;  /* 0x0007481c01007387 */ /* 0x000fe80000100800 */
[----:B--2---:R0:W-:Y:S04]  /*128f0*/  STL [R1+0x780], R0 ;  /* 0x0007800001007387 */ /* 0x0041e80000100800 */
[----:B0-----:R-:W2:Y:S04]  /*12900*/  LDL.LU R0, [R1+0x2c8] ;  /* 0x0002c80001007983 */ /* 0x001ea80000300800 */
[----:B--2---:R0:W-:Y:S04]  /*12910*/  STL [R1+0x784], R0 ;  /* 0x0007840001007387 */ /* 0x0041e80000100800 */
        /* <DEDUP_REMOVED lines=29> */
[----:B--2---:R-:W-:-:S05]  /*12af0*/  IADD3 R0, P5, PT, R0, UR4, RZ ;  /* 0x0000000400007c10 */ /* 0x004fca000ffbe0ff */
[----:B------:R0:W-:Y:S04]  /*12b00*/  STL [R1+0x758], R0 ;  /* 0x0007580001007387 */ /* 0x0001e80000100800 */
[----:B0-----:R-:W2:Y:S02]  /*12b10*/  LDL.LU R0, [R1+0x784] ;  /* 0x0007840001007983 */ /* 0x001ea40000300800 */
[----:B--2---:R-:W-:-:S05]  /*12b20*/  IADD3.X R0, PT, PT, R0, UR7, RZ, P4, !PT ;  /* 0x0000000700007c10 */ /* 0x004fca000a7fe4ff */
[----:B------:R0:W-:Y:S04]  /*12b30*/  STL [R1+0x2c8], R0 ;  /* 0x0002c80001007387 */ /* 0x0001e80000100800 */
[----:B0-----:R-:W2:Y:S01]  /*12b40*/  LDL.LU R0, [R1+0x780] ;  /* 0x0007800001007983 */ /* 0x001ea20000300800 */
[----:B---3--:R-:W-:Y:S02]  /*12b50*/  IADD3.X R4, PT, PT, R4, UR7, RZ, P6, !PT ;  /* 0x0000000704047c10 */ /* 0x008fe4000b7fe4ff */
[----:B----4-:R-:W-:Y:S02]  /*12b60*/  IADD3 R5, P6, PT, R5, UR4, RZ ;  /* 0x0000000405057c10 */ /* 0x010fe4000ffde0ff */
        /* <DEDUP_REMOVED lines=13> */
[----:B------:R-:W-:-:S02]  /*12c40*/  IADD3.X R19, PT, PT, R19, UR7, RZ, P1, !PT ;  /* 0x0000000713137c10 */ /* 0x000fc40008ffe4ff */
[----:B------:R-:W-:Y:S02]  /*12c50*/  IADD3 R20, P1, PT, R20, UR4, RZ ;  /* 0x0000000414147c10 */ /* 0x000fe4000ff3e0ff */
[----:B------:R-:W-:Y:S02]  /*12c60*/  IADD3 R21, P3, PT, R21, UR4, RZ ;  /* 0x0000000415157c10 */ /* 0x000fe4000ff7e0ff */
[----:B------:R-:W-:Y:S02]  /*12c70*/  IADD3.X R22, PT, PT, R22, UR7, RZ, P2, !PT ;  /* 0x0000000716167c10 */ /* 0x000fe400097fe4ff */
[----:B------:R-:W-:Y:S02]  /*12c80*/  IADD3.X R23, PT, PT, R23, UR7, RZ, P5, !PT ;  /* 0x0000000717177c10 */ /* 0x000fe4000affe4ff */
[----:B------:R-:W-:Y:S02]  /*12c90*/  IADD3.X R27, PT, PT, R27, UR7, RZ, P6, !PT ;  /* 0x000000071b1b7c10 */ /* 0x000fe4000b7fe4ff */
[----:B------:R-:W-:-:S02]  /*12ca0*/  IADD3.X R28, PT, PT, R28, UR7, RZ, P3, !PT ;  /* 0x000000071c1c7c10 */ /* 0x000fc40009ffe4ff */
[----:B------:R-:W-:Y:S02]  /*12cb0*/  IADD3.X R29, PT, PT, R29, UR7, RZ, P1, !PT ;  /* 0x000000071d1d7c10 */ /* 0x000fe40008ffe4ff */
[----:B--2---:R-:W-:-:S04]  /*12cc0*/  IADD3 R0, P4, PT, R0, UR4, RZ ;  /* 0x0000000400007c10 */ /* 0x004fc8000ff9e0ff */
[----:B------:R-:W-:Y:S01]  /*12cd0*/  IADD3.X R2, PT, PT, R2, UR7, RZ, P4, !PT ;  /* 0x0000000702027c10 */ /* 0x000fe2000a7fe4ff */
[----:B------:R0:W-:Y:S01]  /*12ce0*/  STL [R1+0x754], R0 ;  /* 0x0007540001007387 */ /* 0x0001e20000100800 */
[----:B------:R-:W-:-:S03]  /*12cf0*/  IADD3 R3, P4, PT, R3, UR4, RZ ;  /* 0x0000000403037c10 */ /* 0x000fc6000ff9e0ff */
[----:B0-----:R0:W5:Y:S04]  /*12d00*/  LDL.LU R0, [R1+0x77c] ;  /* 0x00077c0001007983 */ /* 0x0011680000300800 */
[----:B------:R0:W-:Y:S04]  /*12d10*/  STL [R1+0x720], R4 ;  /* 0x0007200401007387 */ /* 0x0001e80000100800 */
        /* <DEDUP_REMOVED lines=10> */
[----:B------:R0:W-:Y:S01]  /*12dc0*/  STL [R1+0x764], R24 ;  /* 0x0007641801007387 */ /* 0x0001e20000100800 */
[----:B------:R-:W-:-:S03]  /*12dd0*/  IADD3.X R16, PT, PT, R16, UR7, RZ, P4, !PT ;  /* 0x0000000710107c10 */ /* 0x000fc6000a7fe4ff */
[----:B------:R0:W-:Y:S01]  /*12de0*/  STL [R1+0x2b4], R25 ;  /* 0x0002b41901007387 */ /* 0x0001e20000100800 */
[----:B------:R-:W-:-:S03]  /*12df0*/  IADD3 R17, P4, PT, R17, UR4, RZ ;  /* 0x0000000411117c10 */ /* 0x000fc6000ff9e0ff */
        /* <DEDUP_REMOVED lines=10> */
[----:B------:R0:W-:Y:S04]  /*12ea0*/  STL [R1+0x278], R22 ;  /* 0x0002781601007387 */ /* 0x0001e80000100800 */
[----:B------:R0:W-:Y:S04]  /*12eb0*/  STL [R1+0x2b0], R23 ;  /* 0x0002b01701007387 */ /* 0x0001e80000100800 */
[----:B------:R0:W-:Y:S04]  /*12ec0*/  STL [R1+0x2a0], R27 ;  /* 0x0002a01b01007387 */ /* 0x0001e80000100800 */
[----:B------:R0:W-:Y:S04]  /*12ed0*/  STL [R1+0x270], R28 ;  /* 0x0002701c01007387 */ /* 0x0001e80000100800 */
[----:B------:R0:W-:Y:S04]  /*12ee0*/  STL [R1+0x290], R26 ;  /* 0x0002901a01007387 */ /* 0x0001e80000100800 */
[----:B------:R0:W-:Y:S01]  /*12ef0*/  STL [R1+0x280], R29 ;  /* 0x0002801d01007387 */ /* 0x0001e20000100800 */
[----:B------:R-:W-:Y:S05]  /*12f00*/  @P0 BRA `(.L_x_1) ;  /* 0xffffff1800d00947 */ /* 0x000fea000383ffff */
.L_x_0:
[----:B0-----:R-:W2:Y:S01]  /*12f10*/  LDL.LU R4, [R1+0x60] ;  /* 0x0000600001047983 */ /* 0x001ea20000300800 */
[----:B------:R-:W0:Y:S03]  /*12f20*/  LDCU.128 UR12, c[0x0][0x390] ;  /* 0x00007200ff0c77ac */ /* 0x000e260008000c00 */
[----:B------:R-:W2:Y:S01]  /*12f30*/  LDL.LU R3, [R1+0x64] ;  /* 0x0000640001037983 */ /* 0x000ea20000300800 */
[----:B------:R-:W1:Y:S03]  /*12f40*/  LDCU UR4, c[0x0][0x3b4] ;  /* 0x00007680ff0477ac */ /* 0x000e660008000800 */
[----:B------:R-:W3:Y:S04]  /*12f50*/  LDL.LU R16, [R1+0x68] ;  /* 0x0000680001107983 */ /* 0x000ee80000300800 */
[----:B------:R-:W4:Y:S04]  /*12f60*/  LDL.LU R15, [R1+0x6c] ;  /* 0x00006c00010f7983 */ /* 0x000f280000300800 */
[----:B------:R-:W2:Y:S04]  /*12f70*/  LDL.LU R10, [R1+0x40] ;  /* 0x00004000010a7983 */ /* 0x000ea80000300800 */
        /* <DEDUP_REMOVED lines=10> */
[----:B------:R-:W2:Y:S01]  /*13020*/  LDL.LU R6, [R1+0x3c] ;  /* 0x00003c0001067983 */ /* 0x000ea20000300800 */
[----:B-----5:R-:W0:Y:S01]  /*13030*/  S2R R0, SR_TID.X ;  /* 0x0000000000007919 */ /* 0x020e220000002100 */
[----:B------:R-:W-:Y:S01]  /*13040*/  BAR.SYNC.DEFER_BLOCKING 0x0 ;  /* 0x0000000000007b1d */ /* 0x000fe20000010000 */
[----:B---3--:R-:W-:-:S02]  /*13050*/  IMAD.MOV.U32 R20, RZ, RZ, R16 ;  /* 0x000000ffff147224 */ /* 0x008fc400078e0010 */
[----:B----4-:R-:W-:Y:S01]  /*13060*/  IMAD.MOV.U32 R19, RZ, RZ, R15 ;  /* 0x000000ffff137224 */ /* 0x010fe200078e000f */
[----:B--2---:R-:W-:Y:S01]  /*13070*/  F2FP.SATFINITE.E4M3.F32.PACK_AB_MERGE_C R3, R3, R4, RZ ;  /* 0x000000040303723e */ /* 0x004fe200048070ff */
[----:B------:R-:W-:Y:S02]  /*13080*/  IMAD.MOV.U32 R17, RZ, RZ, R14 ;  /* 0x000000ffff117224 */ /* 0x000fe400078e000e */
[----:B------:R-:W-:Y:S02]  /*13090*/  IMAD.MOV.U32 R16, RZ, RZ, R13 ;  /* 0x000000ffff107224 */ /* 0x000fe400078e000d */
[----:B------:R-:W2:Y:S01]  /*130a0*/  LDL.LU R13, [R1+0x774] ;  /* 0x00077400010d7983 */ /* 0x000ea20000300800 */
[----:B------:R-:W-:-:S03]  /*130b0*/  IMAD.MOV.U32 R15, RZ, RZ, R12 ;  /* 0x000000ffff0f7224 */ /* 0x000fc600078e000c */
[----:B------:R-:W3:Y:S01]  /*130c0*/  LDL.LU R18, [R1+0x770] ;  /* 0x0007700001127983 */ /* 0x000ee20000300800 */
[----:B------:R-:W-:Y:S02]  /*130d0*/  IMAD.MOV.U32 R14, RZ, RZ, R5 ;  /* 0x000000ffff0e7224 */ /* 0x000fe400078e0005 */
[C---:B0-----:R-:W-:Y:S02]  /*130e0*/  IMAD.SHL.U32 R5, R0.reuse, 0x20, RZ ;  /* 0x0000002000057824 */ /* 0x041fe400078e00ff */
[----:B------:R-:W-:Y:S02]  /*130f0*/  IMAD.MOV.U32 R12, RZ, RZ, R2 ;  /* 0x000000ffff0c7224 */ /* 0x000fe400078e0002 */
[----:B------:R-:W-:Y:S01]  /*13100*/  IMAD.SHL.U32 R2, R0, 0x10, RZ ;  /* 0x0000001000027824 */ /* 0x000fe200078e00ff */
[----:B------:R-:W-:-:S04]  /*13110*/  LOP3.LUT R5, R5, 0x200, RZ, 0xc0, !PT ;  /* 0x0000020005057812 */ /* 0x000fc800078ec0ff */
[----:B------:R-:W-:Y:S02]  /*13120*/  LOP3.LUT R4, R2, 0xf0, RZ, 0xc0, !PT ;  /* 0x000000f002047812 */ /* 0x000fe400078ec0ff */
[----:B------:R-:W-:Y:S02]  /*13130*/  F2FP.SATFINITE.E4M3.F32.PACK_AB_MERGE_C R10, R7, R10, RZ ;  /* 0x0000000a070a723e */ /* 0x000fe400048070ff */
[----:B------:R-:W-:Y:S01]  /*13140*/  F2FP.SATFINITE.E4M3.F32.PACK_AB_MERGE_C R9, R6, R9, RZ ;  /* 0x000000090609723e */ /* 0x000fe200048070ff */
[----:B------:R-:W-:Y:S01]  /*13150*/  IMAD.SHL.U32 R6, R0, 0x8, RZ ;  /* 0x0000000800067824 */ /* 0x000fe200078e00ff */
[----:B------:R-:W-:Y:S02]  /*13160*/  IADD3 R7, PT, PT, R5, UR5, R4 ;  /* 0x0000000505077c10 */ /* 0x000fe4000fffe004 */
[----:B------:R-:W-:Y:S02]  /*13170*/  F2FP.SATFINITE.E4M3.F32.PACK_AB_MERGE_C R8, R8, R21, RZ ;  /* 0x000000150808723e */ /* 0x000fe400048070ff */
[----:B------:R-:W-:-:S02]  /*13180*/  LOP3.LUT R6, R6, 0x100, RZ, 0xc0, !PT ;  /* 0x0000010006067812 */ /* 0x000fc400078ec0ff */
[----:B------:R-:W-:Y:S02]  /*13190*/  F2FP.SATFINITE.E4M3.F32.PACK_AB_MERGE_C R2, R19, R20, RZ ;  /* 0x000000141302723e */ /* 0x000fe400048070ff */
[----:B------:R-:W-:Y:S02]  /*131a0*/  F2FP.SATFINITE.E4M3.F32.PACK_AB_MERGE_C R11, R11, R17, RZ ;  /* 0x000000110b0b723e */ /* 0x000fe400048070ff */
[----:B------:R-:W-:Y:S02]  /*131b0*/  F2FP.SATFINITE.E4M3.F32.PACK_AB_MERGE_C R5, R15, R16, RZ ;  /* 0x000000100f05723e */ /* 0x000fe400048070ff */
[----:B------:R-:W-:Y:S01]  /*131c0*/  F2FP.SATFINITE.E4M3.F32.PACK_AB_MERGE_C R4, R12, R14, RZ ;  /* 0x0000000e0c04723e */ /* 0x000fe200048070ff */
[----:B------:R-:W-:Y:S01]  /*131d0*/  IMAD.IADD R12, R6, 0x1, R7 ;  /* 0x00000001060c7824 */ /* 0x000fe200078e0207 */
[----:B------:R-:W-:Y:S02]  /*131e0*/  PRMT R8, R8, 0x5410, R3 ;  /* 0x0000541008087816 */ /* 0x000fe40000000003 */
[----:B------:R-:W-:-:S02]  /*131f0*/  PRMT R9, R9, 0x5410, R2 ;  /* 0x0000541009097816 */ /* 0x000fc40000000002 */
[----:B------:R-:W-:Y:S02]  /*13200*/  PRMT R10, R10, 0x5410, R5 ;  /* 0x000054100a0a7816 */ /* 0x000fe40000000005 */
[----:B------:R-:W-:-:S05]  /*13210*/  PRMT R11, R11, 0x5410, R4 ;  /* 0x000054100b0b7816 */ /* 0x000fca0000000004 */
[----:B------:R-:W-:Y:S01]  /*13220*/  STSM.16.M88.4 [R12], R8 ;  /* 0x000000080c007844 */ /* 0x000fe20000000200 */
[----:B------:R-:W-:-:S04]  /*13230*/  LOP3.LUT R0, R0, 0x3f, RZ, 0xc0, !PT ;  /* 0x0000003f00007812 */ /* 0x000fc800078ec0ff */
[----:B------:R-:W-:Y:S01]  /*13240*/  LEA R5, R0, UR5, 0x4 ;  /* 0x0000000500057c11 */ /* 0x000fe2000f8e20ff */
[----:B------:R-:W-:Y:S06]  /*13250*/  BAR.SYNC.DEFER_BLOCKING 0x0 ;  /* 0x0000000000007b1d */ /* 0x000fec0000010000 */
[----:B------:R-:W0:Y:S01]  /*13260*/  LDCU UR5, c[0x0][0x3b8] ;  /* 0x00007700ff0577ac */ /* 0x000e220008000800 */
[----:B------:R-:W4:Y:S02]  /*13270*/  LDS.128 R4, [R5] ;  /* 0x0000000005047984 */ /* 0x000f240000000c00 */
[----:B----4-:R-:W-:-:S02]  /*13280*/  PRMT R15, R4, 0x7770, RZ ;  /* 0x00007770040f7816 */ /* 0x010fc400000000ff */
[----:B------:R-:W-:Y:S02]  /*13290*/  PRMT R19, R4, 0x7771, RZ ;  /* 0x0000777104137816 */ /* 0x000fe400000000ff */
[C---:B------:R-:W-:Y:S02]  /*132a0*/  PRMT R17, R5.reuse, 0x7770, RZ ;  /* 0x0000777005117816 */ /* 0x040fe400000000ff */
[----:B------:R-:W-:Y:S02]  /*132b0*/  PRMT R21, R5, 0x7771, RZ ;  /* 0x0000777105157816 */ /* 0x000fe400000000ff */
[----:B------:R-:W-:Y:S02]  /*132c0*/  PRMT R23, R7, 0x7770, RZ ;  /* 0x0000777007177816 */ /* 0x000fe400000000ff */
[----:B------:R-:W-:Y:S02]  /*132d0*/  PRMT R25, R5, 0x7772, RZ ;  /* 0x0000777205197816 */ /* 0x000fe400000000ff */
[C---:B--2---:R-:W-:Y:S01]  /*132e0*/  ISETP.GE.AND P0, PT, R13.reuse, UR14, PT ;  /* 0x0000000e0d007c0c */ /* 0x044fe2000bf06270 */
[----:B-1----:R-:W-:-:S02]  /*132f0*/  IMAD R0, R13, UR4, RZ ;  /* 0x000000040d007c24 */ /* 0x002fc4000f8e02ff */
[C---:B---3--:R-:W-:Y:S02]  /*13300*/  VIADD R2, R18.reuse, 0x1 ;  /* 0x0000000112027836 */ /* 0x048fe40000000000 */
[C---:B------:R-:W-:Y:S02]  /*13310*/  VIADD R13, R18.reuse, 0x2 ;  /* 0x00000002120d7836 */ /* 0x040fe40000000000 */
[----:B0-----:R-:W-:Y:S01]  /*13320*/  IMAD R3, R18, UR5, RZ ;  /* 0x0000000512037c24 */ /* 0x001fe2000f8e02ff */
[----:B------:R-:W-:Y:S02]  /*13330*/  ISETP.LT.AND P4, PT, R2, UR15, !P0 ;  /* 0x0000000f02007c0c */ /* 0x000fe4000c781270 */
[----:B------:R-:W-:Y:S01]  /*13340*/  IADD3 R2, P1, PT, R0, UR12, RZ ;  /* 0x0000000c00027c10 */ /* 0x000fe2000ff3e0ff */
[C---:B------:R-:W-:Y:S01]  /*13350*/  VIADD R9, R18.reuse, 0x3 ;  /* 0x0000000312097836 */ /* 0x040fe20000000000 */
[----:B------:R-:W-:Y:S01]  /*13360*/  ISETP.LT.AND P3, PT, R13, UR15, !P0 ;  /* 0x0000000f0d007c0c */ /* 0x000fe2000c761270 */
[----:B------:R-:W-:Y:S01]  /*13370*/  VIADD R10, R18, 0x4 ;  /* 0x00000004120a7836 */ /* 0x000fe20000000000 */
[----:B------:R-:W-:Y:S01]  /*13380*/  LEA.HI.X.SX32 R0, R0, UR13, 0x1, P1 ;  /* 0x0000000d00007c11 */ /* 0x000fe200088f0eff */
[C---:B------:R-:W-:Y:S01]  /*13390*/  VIADD R13, R3.reuse, UR5 ;  /* 0x00000005030d7c36 */ /* 0x040fe20008000000 */
[----:B------:R-:W-:-:S02]  /*133a0*/  IADD3 R8, P1, PT, R3, R2, RZ ;  /* 0x0000000203087210 */ /* 0x000fc40007f3e0ff */
[----:B------:R-:W-:Y:S02]  /*133b0*/  ISETP.LT.AND P5, PT, R18, UR15, !P0 ;  /* 0x0000000f12007c0c */ /* 0x000fe4000c7a1270 */
[----:B------:R-:W-:Y:S02]  /*133c0*/  ISETP.LT.AND P2, PT, R9, UR15, !P0 ;  /* 0x0000000f09007c0c */ /* 0x000fe4000c741270 */
[----:B------:R-:W-:Y:S02]  /*133d0*/  LEA.HI.X.SX32 R9, R3, R0, 0x1, P1 ;  /* 0x0000000003097211 */ /* 0x000fe400008f0eff */
[----:B------:R-:W-:Y:S02]  /*133e0*/  ISETP.LT.AND P1, PT, R10, UR15, !P0 ;  /* 0x0000000f0a007c0c */ /* 0x000fe4000c721270 */
[----:B------:R-:W-:Y:S01]  /*133f0*/  IADD3 R10, P6, PT, R13, R2, RZ ;  /* 0x000000020d0a7210 */ /* 0x000fe20007fde0ff */
[----:B------:R-:W-:-:S03]  /*13400*/  VIADD R3, R18, 0x5 ;  /* 0x0000000512037836 */ /* 0x000fc60000000000 */
[C---:B------:R-:W-:Y:S01]  /*13410*/  LEA.HI.X.SX32 R11, R13.reuse, R0, 0x1, P6 ;  /* 0x000000000d0b7211 */ /* 0x040fe200030f0eff */
[----:B------:R-:W-:Y:S01]  /*13420*/  VIADD R13, R13, UR5 ;  /* 0x000000050d0d7c36 */ /* 0x000fe20008000000 */
[----:B------:R0:W-:Y:S01]  /*13430*/  @P5 STG.E.U8 desc[UR8][R8.64], R15 ;  /* 0x0000000f08005986 */ /* 0x0001e2000c101108 */
[----:B------:R-:W-:Y:S01]  /*13440*/  VIADD R14, R18, 0x6 ;  /* 0x00000006120e7836 */ /* 0x000fe20000000000 */
[----:B------:R-:W-:Y:S01]  /*13450*/  ISETP.LT.AND P5, PT, R3, UR15, !P0 ;  /* 0x0000000f03007c0c */ /* 0x000fe2000c7a1270 */
[C---:B------:R-:W-:Y:S01]  /*13460*/  VIADD R3, R13.reuse, UR5 ;  /* 0x000000050d037c36 */ /* 0x040fe20008000000 */
[C---:B------:R-:W-:Y:S01]  /*13470*/  IADD3 R12, P6, PT, R13.reuse, R2, RZ ;  /* 0x000000020d0c7210 */ /* 0x040fe20007fde0ff */
[----:B------:R1:W-:Y:S01]  /*13480*/  @P4 STG.E.U8 desc[UR8][R10.64], R19 ;  /* 0x000000130a004986 */ /* 0x0003e2000c101108 */
[----:B------:R-:W-:Y:S01]  /*13490*/  ISETP.LT.AND P4, PT, R14, UR15, !P0 ;  /* 0x0000000f0e007c0c */ /* 0x000fe2000c781270 */
[----:B------:R-:W-:Y:S01]  /*134a0*/  VIADD R14, R18, 0x7 ;  /* 0x00000007120e7836 */ /* 0x000fe20000000000 */
[----:B------:R-:W-:-:S02]  /*134b0*/  LEA.HI.X.SX32 R13, R13, R0, 0x1, P6 ;  /* 0x000000000d0d7211 */ /* 0x000fc400030f0eff */
[C---:B0-----:R-:W-:Y:S01]  /*134c0*/  IADD3 R8, P6, PT, R3.reuse, R2, RZ ;  /* 0x0000000203087210 */ /* 0x041fe20007fde0ff */
[C---:B------:R-:W-:Y:S02]  /*134d0*/  VIADD R15, R3.reuse, UR5 ;  /* 0x00000005030f7c36 */ /* 0x040fe40008000000 */
[----:B------:R0:W-:Y:S01]  /*134e0*/  @P3 STG.E.U8 desc[UR8][R12.64], R17 ;  /* 0x000000110c003986 */ /* 0x0001e2000c101108 */
[----:B------:R-:W-:Y:S01]  /*134f0*/  ISETP.LT.AND P3, PT, R14, UR15, !P0 ;  /* 0x0000000f0e007c0c */ /* 0x000fe2000c761270 */
[----:B------:R-:W-:Y:S01]  /*13500*/  VIADD R14, R18, 0x8 ;  /* 0x00000008120e7836 */ /* 0x000fe20000000000 */
[----:B------:R-:W-:Y:S01]  /*13510*/  LEA.HI.X.SX32 R9, R3, R0, 0x1, P6 ;  /* 0x0000000003097211 */ /* 0x000fe200030f0eff */
[C---:B------:R-:W-:Y:S01]  /*13520*/  VIADD R3, R15.reuse, UR5 ;  /* 0x000000050f037c36 */ /* 0x040fe20008000000 */
[----:B-1----:R-:W-:-:S03]  /*13530*/  IADD3 R10, P6, PT, R15, R2, RZ ;  /* 0x000000020f0a7210 */ /* 0x002fc60007fde0ff */
[----:B------:R1:W-:Y:S01]  /*13540*/  @P2 STG.E.U8 desc[UR8][R8.64], R21 ;  /* 0x0000001508002986 */ /* 0x0003e2000c101108 */
[----:B------:R-:W-:Y:S02]  /*13550*/  LEA.HI.X.SX32 R11, R15, R0, 0x1, P6 ;  /* 0x000000000f0b7211 */ /* 0x000fe400030f0eff */
[----:B------:R-:W-:Y:S02]  /*13560*/  ISETP.LT.AND P2, PT, R14, UR15, !P0 ;  /* 0x0000000f0e007c0c */ /* 0x000fe4000c741270 */
[C---:B------:R-:W-:Y:S02]  /*13570*/  IADD3 R14, P6, PT, R3.reuse, R2, RZ ;  /* 0x00000002030e7210 */ /* 0x040fe40007fde0ff */
[C---:B------:R-:W-:Y:S02]  /*13580*/  PRMT R19, R6.reuse, 0x7770, RZ ;  /* 0x0000777006137816 */ /* 0x040fe400000000ff */
[C---:B------:R-:W-:Y:S01]  /*13590*/  LEA.HI.X.SX32 R15, R3.reuse, R0, 0x1, P6 ;  /* 0x00000000030f7211 */ /* 0x040fe200030f0eff */
[----:B------:R-:W-:Y:S01]  /*135a0*/  VIADD R3, R3, UR5 ;  /* 0x0000000503037c36 */ /* 0x000fe20008000000 */
[----:B0-----:R-:W-:Y:S01]  /*135b0*/  PRMT R17, R6, 0x7771, RZ ;  /* 0x0000777106117816 */ /* 0x001fe200000000ff */
[----:B-1----:R-:W-:Y:S01]  /*135c0*/  VIADD R9, R18, 0xa ;  /* 0x0000000a12097836 */ /* 0x002fe20000000000 */
[----:B------:R0:W-:Y:S01]  /*135d0*/  @P1 STG.E.U8 desc[UR8][R10.64], R19 ;  /* 0x000000130a001986 */ /* 0x0001e2000c101108 */
[C---:B------:R-:W-:Y:S01]  /*135e0*/  VIADD R13, R3.reuse, UR5 ;  /* 0x00000005030d7c36 */ /* 0x040fe20008000000 */
[----:B------:R-:W-:-:S02]  /*135f0*/  IADD3 R8, P6, PT, R3, R2, RZ ;  /* 0x0000000203087210 */ /* 0x000fc40007fde0ff */
[----:B------:R1:W-:Y:S01]  /*13600*/  @P5 STG.E.U8 desc[UR8][R14.64], R17 ;  /* 0x000000110e005986 */ /* 0x0003e2000c101108 */
[----:B------:R-:W-:Y:S01]  /*13610*/  ISETP.LT.AND P5, PT, R9, UR15, !P0 ;  /* 0x0000000f09007c0c */ /* 0x000fe2000c7a1270 */
[----:B------:R-:W-:Y:S01]  /*13620*/  VIADD R12, R18, 0xb ;  /* 0x0000000b120c7836 */ /* 0x000fe20000000000 */
[----:B------:R-:W-:Y:S01]  /*13630*/  LEA.HI.X.SX32 R9, R3, R0, 0x1, P6 ;  /* 0x0000000003097211 */ /* 0x000fe200030f0eff */
[C---:B------:R-:W-:Y:S01]  /*13640*/  VIADD R3, R13.reuse, UR5 ;  /* 0x000000050d037c36 */ /* 0x040fe20008000000 */
[----:B0-----:R-:W-:-:S03]  /*13650*/  IADD3 R10, P6, PT, R13, R2, RZ ;  /* 0x000000020d0a7210 */ /* 0x001fc60007fde0ff */
[----:B------:R0:W-:Y:S01]  /*13660*/  @P4 STG.E.U8 desc[UR8][R8.64], R23 ;  /* 0x0000001708004986 */ /* 0x0001e2000c101108 */
[----:B------:R-:W-:Y:S02]  /*13670*/  ISETP.LT.AND P4, PT, R12, UR15, !P0 ;  /* 0x0000000f0c007c0c */ /* 0x000fe4000c781270 */
[----:B------:R-:W-:Y:S01]  /*13680*/  LEA.HI.X.SX32 R11, R13, R0, 0x1, P6 ;  /* 0x000000000d0b7211 */ /* 0x000fe200030f0eff */
[----:B------:R-:W-:Y:S01]  /*13690*/  VIADD R16, R18, 0x9 ;  /* 0x0000000912107836 */ /* 0x000fe20000000000 */
[C---:B------:R-:W-:Y:S01]  /*136a0*/  IADD3 R12, P6, PT, R3.reuse, R2, RZ ;  /* 0x00000002030c7210 */ /* 0x040fe20007fde0ff */
[----:B-1----:R-:W-:Y:S01]  /*136b0*/  VIADD R15, R3, UR5 ;  /* 0x00000005030f7c36 */ /* 0x002fe20008000000 */
[----:B------:R-:W-:Y:S02]  /*136c0*/  PRMT R21, R7, 0x7771, RZ ;  /* 0x0000777107157816 */ /* 0x000fe400000000ff */
[----:B------:R-:W-:Y:S01]  /*136d0*/  LEA.HI.X.SX32 R13, R3, R0, 0x1, P6 ;  /* 0x00000000030d7211 */ /* 0x000fe200030f0eff */
[C---:B------:R-:W-:Y:S01]  /*136e0*/  VIADD R3, R15.reuse, UR5 ;  /* 0x000000050f037c36 */ /* 0x040fe20008000000 */
[----:B------:R-:W-:Y:S01]  /*136f0*/  PRMT R19, R4, 0x7772, RZ ;  /* 0x0000777204137816 */ /* 0x000fe200000000ff */
[----:B0-----:R-:W-:Y:S01]  /*13700*/  VIADD R8, R18, 0xd ;  /* 0x0000000d12087836 */ /* 0x001fe20000000000 */
[----:B------:R-:W-:Y:S01]  /*13710*/  ISETP.LT.AND P1, PT, R16, UR15, !P0 ;  /* 0x0000000f10007c0c */ /* 0x000fe2000c721270 */
[----:B------:R0:W-:Y:S01]  /*13720*/  @P3 STG.E.U8 desc[UR8][R10.64], R21 ;  /* 0x000000150a003986 */ /* 0x0001e2000c101108 */
[----:B------:R-:W-:-:S03]  /*13730*/  IADD3 R16, P6, PT, R15, R2, RZ ;  /* 0x000000020f107210 */ /* 0x000fc60007fde0ff */
[----:B------:R1:W-:Y:S01]  /*13740*/  @P2 STG.E.U8 desc[UR8][R12.64], R19 ;  /* 0x000000130c002986 */ /* 0x0003e2000c101108 */
[----:B------:R-:W-:Y:S02]  /*13750*/  LEA.HI.X.SX32 R17, R15, R0, 0x1, P6 ;  /* 0x000000000f117211 */ /* 0x000fe400030f0eff */
[----:B------:R-:W-:Y:S02]  /*13760*/  ISETP.LT.AND P2, PT, R8, UR15, !P0 ;  /* 0x0000000f08007c0c */ /* 0x000fe4000c741270 */
[C---:B------:R-:W-:Y:S01]  /*13770*/  IADD3 R8, P6, PT, R3.reuse, R2, RZ ;  /* 0x0000000203087210 */ /* 0x040fe20007fde0ff */
[----:B0-----:R-:W-:Y:S01]  /*13780*/  VIADD R11, R3, UR5 ;  /* 0x00000005030b7c36 */ /* 0x001fe20008000000 */
[----:B------:R-:W-:-:S03]  /*13790*/  PRMT R23, R4, 0x7773, RZ ;  /* 0x0000777304177816 */ /* 0x000fc600000000ff */
[----:B------:R-:W-:Y:S01]  /*137a0*/  VIADD R15, R11, UR5 ;  /* 0x000000050b0f7c36 */ /* 0x000fe20008000000 */
[----:B------:R-:W-:-:S03]  /*137b0*/  LEA.HI.X.SX32 R9, R3, R0, 0x1, P6 ;  /* 0x0000000003097211 */ /* 0x000fc600030f0eff */
[----:B------:R-:W-:Y:S01]  /*137c0*/  VIADD R3, R15, UR5 ;  /* 0x000000050f037c36 */ /* 0x000fe20008000000 */
[----:B------:R0:W-:Y:S01]  /*137d0*/  @P1 STG.E.U8 desc[UR8][R16.64], R23 ;  /* 0x0000001710001986 */ /* 0x0001e2000c101108 */
[C---:B------:R-:W-:Y:S01]  /*137e0*/  VIADD R14, R18.reuse, 0xc ;  /* 0x0000000c120e7836 */ /* 0x040fe20000000000 */
[-C--:B-1----:R-:W-:Y:S01]  /*137f0*/  IADD3 R12, P1, PT, R11, R2.reuse, RZ ;  /* 0x000000020b0c7210 */ /* 0x082fe20007f3e0ff */
[----:B------:R-:W-:Y:S01]  /*13800*/  VIADD R19, R3, UR5 ;  /* 0x0000000503137c36 */ /* 0x000fe20008000000 */
[----:B------:R-:W-:Y:S01]  /*13810*/  IADD3 R10, P6, PT, R15, R2, RZ ;  /* 0x000000020f0a7210 */ /* 0x000fe20007fde0ff */
[----:B------:R-:W-:Y:S01]  /*13820*/  VIADD R4, R18, 0xe ;  /* 0x0000000e12047836 */ /* 0x000fe20000000000 */
[-C--:B------:R-:W-:Y:S01]  /*13830*/  LEA.HI.X.SX32 R13, R11, R0.reuse, 0x1, P1 ;  /* 0x000000000b0d7211 */ /* 0x080fe200008f0eff */
[----:B------:R-:W-:Y:S01]  /*13840*/  VIADD R21, R19, UR5 ;  /* 0x0000000513157c36 */ /* 0x000fe20008000000 */
[----:B------:R-:W-:Y:S01]  /*13850*/  ISETP.LT.AND P3, PT, R14, UR15, !P0 ;  /* 0x0000000f0e007c0c */ /* 0x000fe2000c761270 */
[----:B------:R-:W-:Y:S01]  /*13860*/  VIADD R18, R18, 0xf ;  /* 0x0000000f12127836 */ /* 0x000fe20000000000 */
[----:B------:R-:W-:-:S02]  /*13870*/  LEA.HI.X.SX32 R11, R15, R0, 0x1, P6 ;  /* 0x000000000f0b7211 */ /* 0x000fc400030f0eff */
[-C--:B0-----:R-:W-:Y:S02]  /*13880*/  IADD3 R16, P1, PT, R19, R2.reuse, RZ ;  /* 0x0000000213107210 */ /* 0x081fe40007f3e0ff */
[----:B------:R-:W-:Y:S02]  /*13890*/  IADD3 R14, P6, PT, R3, R2, RZ ;  /* 0x00000002030e7210 */ /* 0x000fe40007fde0ff */
[-C--:B------:R-:W-:Y:S02]  /*138a0*/  LEA.HI.X.SX32 R17, R19, R0.reuse, 0x1, P1 ;  /* 0x0000000013117211 */ /* 0x080fe400008f0eff */
[----:B------:R-:W-:Y:S02]  /*138b0*/  LEA.HI.X.SX32 R15, R3, R0, 0x1, P6 ;  /* 0x00000000030f7211 */ /* 0x000fe400030f0eff */
[----:B------:R-:W-:Y:S02]  /*138c0*/  ISETP.LT.AND P1, PT, R4, UR15, !P0 ;  /* 0x0000000f04007c0c */ /* 0x000fe4000c721270 */
[----:B------:R-:W-:-:S02]  /*138d0*/  IADD3 R2, P6, PT, R21, R2, RZ ;  /* 0x0000000215027210 */ /* 0x000fc40007fde0ff */
[----:B------:R-:W-:Y:S02]  /*138e0*/  ISETP.LT.AND P0, PT, R18, UR15, !P0 ;  /* 0x0000000f12007c0c */ /* 0x000fe4000c701270 */
[----:B------:R-:W-:Y:S02]  /*138f0*/  LEA.HI.X.SX32 R3, R21, R0, 0x1, P6 ;  /* 0x0000000015037211 */ /* 0x000fe400030f0eff */
[----:B------:R-:W-:Y:S02]  /*13900*/  PRMT R23, R5, 0x7773, RZ ;  /* 0x0000777305177816 */ /* 0x000fe400000000ff */
[C---:B------:R-:W-:Y:S02]  /*13910*/  PRMT R21, R6.reuse, 0x7772, RZ ;  /* 0x0000777206157816 */ /* 0x040fe400000000ff */
[----:B------:R-:W-:Y:S02]  /*13920*/  PRMT R19, R6, 0x7773, RZ ;  /* 0x0000777306137816 */ /* 0x000fe400000000ff */
[C---:B------:R-:W-:Y:S01]  /*13930*/  PRMT R5, R7.reuse, 0x7773, RZ ;  /* 0x0000777307057816 */ /* 0x040fe200000000ff */
[----:B------:R0:W-:Y:S01]  /*13940*/  @P5 STG.E.U8 desc[UR8][R8.64], R25 ;  /* 0x0000001908005986 */ /* 0x0001e2000c101108 */
[----:B------:R-:W-:-:S03]  /*13950*/  PRMT R7, R7, 0x7772, RZ ;  /* 0x0000777207077816 */ /* 0x000fc600000000ff */
[----:B------:R0:W-:Y:S04]  /*13960*/  @P4 STG.E.U8 desc[UR8][R12.64], R23 ;  /* 0x000000170c004986 */ /* 0x0001e8000c101108 */
[----:B------:R0:W-:Y:S04]  /*13970*/  @P3 STG.E.U8 desc[UR8][R10.64], R21 ;  /* 0x000000150a003986 */ /* 0x0001e8000c101108 */
[----:B------:R0:W-:Y:S04]  /*13980*/  @P2 STG.E.U8 desc[UR8][R14.64], R19 ;  /* 0x000000130e002986 */ /* 0x0001e8000c101108 */
[----:B------:R0:W-:Y:S01]  /*13990*/  @P1 STG.E.U8 desc[UR8][R16.64], R7 ;  /* 0x0000000710001986 */ /* 0x0001e2000c101108 */
[----:B------:R-:W-:Y:S05]  /*139a0*/  @!P0 EXIT ;  /* 0x000000000000894d */ /* 0x000fea0003800000 */
[----:B------:R-:W-:Y:S01]  /*139b0*/  STG.E.U8 desc[UR8][R2.64], R5 ;  /* 0x0000000502007986 */ /* 0x000fe2000c101108 */
[----:B------:R-:W-:Y:S05]  /*139c0*/  EXIT ;  /* 0x000000000000794d */ /* 0x000fea0003800000 */
.L_x_2:
[----:B------:R-:W-:-:S00]  /*139d0*/  BRA `(.L_x_2) ;  /* 0xfffffffc00fc7947 */ /* 0x000fc0000383ffff */
[----:B------:R-:W-:-:S00]  /*139e0*/  NOP ;  /* 0x0000000000007918 */ /* 0x000fc00000000000 */
        /* <DEDUP_REMOVED lines=9> */
.L_x_3:


//--------------------- .nv.shared.matmul_kernel  --------------------------
	.section	.nv.shared.matmul_kernel,"aw",@nobits
	.sectionflags	@""
	.align	16
	.zero		1024


//--------------------- .nv.shared.reserved.0     --------------------------
	.section	.nv.shared.reserved.0,"aw",@nobits
	.weak		__nv_reservedSMEM_offset_0_alias
	.size		__nv_reservedSMEM_offset_0_alias, 0, 64
	.other		__nv_reservedSMEM_offset_0_alias,@"STO_CUDA_RESERVED_SHARED STV_DEFAULT"
__nv_reservedSMEM_offset_0_alias:
	.zero		0
	.zero		64


//--------------------- .nv.constant0.matmul_kernel --------------------------
	.section	.nv.constant0.matmul_kernel,"a",@progbits
	.sectionflags	@""
	.align	4
.nv.constant0.matmul_kernel:
	.zero		976


//--------------------- SYMBOLS --------------------------

	.type		.nv.reservedSmem.offset0,@object
	.size		.nv.reservedSmem.offset0,0x4
	.type		.nv.reservedSmem.cap,@object
	.size		.nv.reservedSmem.cap,0x4
